def gluon_tcgen05(
    a_ptr,
    b_ptr,
    c_ptr,
    M,
    N,
    K,
    stride_am,
    stride_bk,
    stride_cm,
    BLOCK_M: gl.constexpr,
    BLOCK_N: gl.constexpr,
    BLOCK_K: gl.constexpr,
    DTYPE: gl.constexpr,
    A_LAYOUT: gl.constexpr,
    B_LAYOUT: gl.constexpr,
    C_LAYOUT: gl.constexpr,
    B_SHAPE: gl.constexpr,
    TMEM_LAYOUT: gl.constexpr,
    TMEM_REG: gl.constexpr,
    TRANS_B: gl.constexpr,
    NUM_BUFFERS: gl.constexpr,
):
    a_desc = tma.make_tensor_descriptor(
        a_ptr, [M, K], [stride_am, 1], [BLOCK_M, BLOCK_K], A_LAYOUT
    )
    b_desc = tma.make_tensor_descriptor(
        b_ptr,
        [N, K] if TRANS_B else [K, N],
        [stride_bk, 1],
        B_SHAPE,
        B_LAYOUT,
    )
    c_desc = tma.make_tensor_descriptor(
        c_ptr, [M, N], [stride_cm, 1], [BLOCK_M, BLOCK_N], C_LAYOUT
    )

    a_bufs = gl.allocate_shared_memory(
        DTYPE, [NUM_BUFFERS, BLOCK_M, BLOCK_K], A_LAYOUT
    )
    b_bufs = gl.allocate_shared_memory(DTYPE, [NUM_BUFFERS] + B_SHAPE, B_LAYOUT)

    pid_m = gl.program_id(0)
    pid_n = gl.program_id(1)
    off_m = pid_m * BLOCK_M
    off_n = pid_n * BLOCK_N

    tma_bars = gl.allocate_shared_memory(
        gl.int64, [NUM_BUFFERS, 1], mbarrier.MBarrierLayout()
    )
    mma_bars = gl.allocate_shared_memory(
        gl.int64, [NUM_BUFFERS, 1], mbarrier.MBarrierLayout()
    )
    for i in gl.static_range(NUM_BUFFERS):
        mbarrier.init(tma_bars.index(i), count=1)
        mbarrier.init(mma_bars.index(i), count=1)

    acc_tmem = allocate_tensor_memory(gl.float32, [BLOCK_M, BLOCK_N], TMEM_LAYOUT)
    idx = 0
    phase = 0
    use_acc = False
    for k in range(0, K, BLOCK_K):
        a = a_bufs.index(idx)
        b = b_bufs.index(idx)
        tma_bar = tma_bars.index(idx)
        mma_bar = mma_bars.index(idx)
        mbarrier.expect(
            tma_bar, a_desc.block_type.nbytes + b_desc.block_type.nbytes
        )
        tma.async_copy_global_to_shared(a_desc, [off_m, k], tma_bar, a)
        tma.async_copy_global_to_shared(
            b_desc, [off_n, k] if TRANS_B else [k, off_n], tma_bar, b
        )
        mbarrier.wait(tma_bar, phase=phase)

        if TRANS_B:
            b = b.permute((1, 0))
        tcgen05_mma(a, b, acc_tmem, use_acc=use_acc)
        tcgen05_commit(mma_bar)
        mbarrier.wait(mma_bar, phase=phase)
        use_acc = True

        idx += 1
        if idx == NUM_BUFFERS:
            idx = 0
            phase ^= 1

    for i in gl.static_range(NUM_BUFFERS):
        mbarrier.invalidate(tma_bars.index(i))
        mbarrier.invalidate(mma_bars.index(i))

    acc = acc_tmem.load(TMEM_REG)
    c_smem = gl.allocate_shared_memory(DTYPE, [BLOCK_M, BLOCK_N], C_LAYOUT)
    c_smem.store(acc.to(DTYPE))
    fence_async_shared()
    tma.async_copy_shared_to_global(c_desc, [off_m, off_n], c_smem)
    tma.store_wait(pendings=0)

# config = {"BLOCK_K": 32, "BLOCK_M": 128, "BLOCK_N": 128, "arch": "sm_100", "dtype": "fp16", "num_buffers": 2, "num_warps": 8, "trans_b": 1}
# arch = sm_100


// ===== COMPILED SASS (sm_100a) =====

	.target	sm_100a

	.elftype	@"ET_EXEC"


//--------------------- .note.nv.tkinfo           --------------------------
	.section	.note.nv.tkinfo,"",@"SHT_NOTE"
	.sectionflags	@"SHF_NOTE_NV_TKINFO"
	.tkinfo
        /*0018*/ 	.word	0x00000081
        /*0030*/ 	.string	""
        /*0030*/ 	.string	"ptxas-blackwell"
        /*0030*/ 	.string	"Cuda compilation tools, release 12.9, V12.9.86"
        /*0030*/ 	.string	"Build cuda_12.9.r12.9/compiler.36037853_0"
        /*0030*/ 	.string	"-v  -suppress-debug-info  -lineinfo  -arch sm_100a "



//--------------------- .note.nv.cuver            --------------------------
	.section	.note.nv.cuver,"",@"SHT_NOTE"
	.sectionflags	@"SHF_NOTE_NV_CUVER"
        /*0018*/ 	.short	0x0001
        /*001a*/ 	.short	0x0064
        /*001c*/ 	.short	0x0001
        /*001e*/ 	.short	0x0000
        /*0020*/ 	.short	0x0001
        /*0022*/ 	.short	0x0000


//--------------------- .nv.info                  --------------------------
	.section	.nv.info,"",@"SHT_CUDA_INFO"
	.align	4


	//----- nvinfo : EIATTR_REGCOUNT
	.align		4
        /*0000*/ 	.byte	0x04, 0x2f
        /*0002*/ 	.short	(.L_4 - .L_3)
	.align		4
.L_3:
        /*0004*/ 	.word	index@(gluon_tcgen05)
        /*0008*/ 	.word	0x00000047


	//----- nvinfo : EIATTR_FRAME_SIZE
	.align		4
.L_4:
        /*000c*/ 	.byte	0x04, 0x11
        /*000e*/ 	.short	(.L_6 - .L_5)
	.align		4
.L_5:
        /*0010*/ 	.word	index@($__internal_2_$__cuda_sm10x_tcgen05_guardrail_trap_unallocated_columns_being_dealloced)
        /*0014*/ 	.word	0x00000000


	//----- nvinfo : EIATTR_FRAME_SIZE
	.align		4
.L_6:
        /*0018*/ 	.byte	0x04, 0x11
        /*001a*/ 	.short	(.L_8 - .L_7)
	.align		4
.L_7:
        /*001c*/ 	.word	index@($__internal_1_$__cuda_sm10x_tcgen05_guardrail_trap_phase_invalid_during_alloc)
        /*0020*/ 	.word	0x00000000


	//----- nvinfo : EIATTR_FRAME_SIZE
	.align		4
.L_8:
        /*0024*/ 	.byte	0x04, 0x11
        /*0026*/ 	.short	(.L_10 - .L_9)
	.align		4
.L_9:
        /*0028*/ 	.word	index@($__internal_0_$__cuda_sm10x_tcgen05_guardrail_trap_col_being_dealloced_not_returned_by_alloc)
        /*002c*/ 	.word	0x00000000


	//----- nvinfo : EIATTR_FRAME_SIZE
	.align		4
.L_10:
        /*0030*/ 	.byte	0x04, 0x11
        /*0032*/ 	.short	(.L_12 - .L_11)
	.align		4
.L_11:
        /*0034*/ 	.word	index@(gluon_tcgen05)
        /*0038*/ 	.word	0x00000000


	//----- nvinfo : EIATTR_MIN_STACK_SIZE
	.align		4
.L_12:
        /*003c*/ 	.byte	0x04, 0x12
        /*003e*/ 	.short	(.L_14 - .L_13)
	.align		4
.L_13:
        /*0040*/ 	.word	index@(gluon_tcgen05)
        /*0044*/ 	.word	0x00000000
.L_14:


//--------------------- .nv.info.gluon_tcgen05    --------------------------
	.section	.nv.info.gluon_tcgen05,"",@"SHT_CUDA_INFO"
	.sectionflags	@""
	.align	4


	//----- nvinfo : EIATTR_CUDA_API_VERSION
	.align		4
        /*0000*/ 	.byte	0x04, 0x37
        /*0002*/ 	.short	(.L_16 - .L_15)
.L_15:
        /*0004*/ 	.word	0x00000081


	//----- nvinfo : EIATTR_KPARAM_INFO
	.align		4
.L_16:
        /*0008*/ 	.byte	0x04, 0x17
        /*000a*/ 	.short	(.L_18 - .L_17)
.L_17:
        /*000c*/ 	.word	0x00000000
        /*0010*/ 	.short	0x000a
        /*0012*/ 	.short	0x0048
        /*0014*/ 	.byte	0x00, 0xf4, 0x21, 0x00


	//----- nvinfo : EIATTR_KPARAM_INFO
	.align		4
.L_18:
        /*0018*/ 	.byte	0x04, 0x17
        /*001a*/ 	.short	(.L_20 - .L_19)
.L_19:
        /*001c*/ 	.word	0x00000000
        /*0020*/ 	.short	0x0009
        /*0022*/ 	.short	0x0040
        /*0024*/ 	.byte	0x00, 0xf4, 0x21, 0x00


	//----- nvinfo : EIATTR_KPARAM_INFO
	.align		4
.L_20:
        /*0028*/ 	.byte	0x04, 0x17
        /*002a*/ 	.short	(.L_22 - .L_21)
.L_21:
        /*002c*/ 	.word	0x00000000
        /*0030*/ 	.short	0x0008
        /*0032*/ 	.short	0x0038
        /*0034*/ 	.byte	0x00, 0xf0, 0x21, 0x00


	//----- nvinfo : EIATTR_KPARAM_INFO
	.align		4
.L_22:
        /*0038*/ 	.byte	0x04, 0x17
        /*003a*/ 	.short	(.L_24 - .L_23)
.L_23:
        /*003c*/ 	.word	0x00000000
        /*0040*/ 	.short	0x0007
        /*0042*/ 	.short	0x0030
        /*0044*/ 	.byte	0x00, 0xf0, 0x21, 0x00


	//----- nvinfo : EIATTR_KPARAM_INFO
	.align		4
.L_24:
        /*0048*/ 	.byte	0x04, 0x17
        /*004a*/ 	.short	(.L_26 - .L_25)
.L_25:
        /*004c*/ 	.word	0x00000000
        /*0050*/ 	.short	0x0006
        /*0052*/ 	.short	0x0028
        /*0054*/ 	.byte	0x00, 0xf0, 0x21, 0x00


	//----- nvinfo : EIATTR_KPARAM_INFO
	.align		4
.L_26:
        /*0058*/ 	.byte	0x04, 0x17
        /*005a*/ 	.short	(.L_28 - .L_27)
.L_27:
        /*005c*/ 	.word	0x00000000
        /*0060*/ 	.short	0x0005
        /*0062*/ 	.short	0x0020
        /*0064*/ 	.byte	0x00, 0xf0, 0x11, 0x00


	//----- nvinfo : EIATTR_KPARAM_INFO
	.align		4
.L_28:
        /*0068*/ 	.byte	0x04, 0x17
        /*006a*/ 	.short	(.L_30 - .L_29)
.L_29:
        /*006c*/ 	.word	0x00000000
        /*0070*/ 	.short	0x0004
        /*0072*/ 	.short	0x001c
        /*0074*/ 	.byte	0x00, 0xf0, 0x11, 0x00


	//----- nvinfo : EIATTR_KPARAM_INFO
	.align		4
.L_30:
        /*0078*/ 	.byte	0x04, 0x17
        /*007a*/ 	.short	(.L_32 - .L_31)
.L_31:
        /*007c*/ 	.word	0x00000000
        /*0080*/ 	.short	0x0003
        /*0082*/ 	.short	0x0018
        /*0084*/ 	.byte	0x00, 0xf0, 0x11, 0x00


	//----- nvinfo : EIATTR_KPARAM_INFO
	.align		4
.L_32:
        /*0088*/ 	.byte	0x04, 0x17
        /*008a*/ 	.short	(.L_34 - .L_33)
.L_33:
        /*008c*/ 	.word	0x00000000
        /*0090*/ 	.short	0x0002
        /*0092*/ 	.short	0x0010
        /*0094*/ 	.byte	0x00, 0xf4, 0x21, 0x00


	//----- nvinfo : EIATTR_KPARAM_INFO
	.align		4
.L_34:
        /*0098*/ 	.byte	0x04, 0x17
        /*009a*/ 	.short	(.L_36 - .L_35)
.L_35:
        /*009c*/ 	.word	0x00000000
        /*00a0*/ 	.short	0x0001
        /*00a2*/ 	.short	0x0008
        /*00a4*/ 	.byte	0x00, 0xf4, 0x21, 0x00


	//----- nvinfo : EIATTR_KPARAM_INFO
	.align		4
.L_36:
        /*00a8*/ 	.byte	0x04, 0x17
        /*00aa*/ 	.short	(.L_38 - .L_37)
.L_37:
        /*00ac*/ 	.word	0x00000000
        /*00b0*/ 	.short	0x0000
        /*00b2*/ 	.short	0x0000
        /*00b4*/ 	.byte	0x00, 0xf4, 0x21, 0x00


	//----- nvinfo : EIATTR_AT_ENTRY_FRAGMENTS
	.align		4
.L_38:
        /*00b8*/ 	.byte	0x04, 0x4f
        /*00ba*/ 	.short	(.L_40 - .L_39)


	//   ....[0]....
.L_39:
        /*00bc*/ 	.word	0x00000004


	//----- nvinfo : EIATTR_RESERVED_SMEM_USED
	.align		4
.L_40:
        /*00c0*/ 	.byte	0x01, 0x41
	.zero		2


	//----- nvinfo : EIATTR_SPARSE_MMA_MASK
	.align		4
        /*00c4*/ 	.byte	0x03, 0x50
        /*00c6*/ 	.short	0x0000


	//----- nvinfo : EIATTR_TCGEN05_1CTA_USED
	.align		4
        /*00c8*/ 	.byte	0x01, 0x51
	.zero		2


	//----- nvinfo : EIATTR_MAXREG_COUNT
	.align		4
        /*00cc*/ 	.byte	0x03, 0x1b
        /*00ce*/ 	.short	0x00ff


	//----- nvinfo : EIATTR_NUM_BARRIERS
	.align		4
        /*00d0*/ 	.byte	0x02, 0x4c
        /*00d2*/ 	.byte	0x01
	.zero		1


	//----- nvinfo : EIATTR_INT_WARP_WIDE_INSTR_OFFSETS
	.align		4
        /*00d4*/ 	.byte	0x04, 0x31
        /*00d6*/ 	.short	(.L_42 - .L_41)


	//   ....[0]....
.L_41:
        /*00d8*/ 	.word	0x00001770


	//   ....[1]....
        /*00dc*/ 	.word	0x00001790


	//   ....[2]....
        /*00e0*/ 	.word	0x00001820


	//   ....[3]....
        /*00e4*/ 	.word	0x000019d0


	//   ....[4]....
        /*00e8*/ 	.word	0x000019e0


	//   ....[5]....
        /*00ec*/ 	.word	0x000019f0


	//   ....[6]....
        /*00f0*/ 	.word	0x00001a00


	//   ....[7]....
        /*00f4*/ 	.word	0x00001c80


	//   ....[8]....
        /*00f8*/ 	.word	0x00001c90


	//   ....[9]....
        /*00fc*/ 	.word	0x00001e00


	//   ....[10]....
        /*0100*/ 	.word	0x00001e50


	//   ....[11]....
        /*0104*/ 	.word	0x00001e60


	//   ....[12]....
        /*0108*/ 	.word	0x00001e90


	//   ....[13]....
        /*010c*/ 	.word	0x000020a0


	//   ....[14]....
        /*0110*/ 	.word	0x000020b0


	//   ....[15]....
        /*0114*/ 	.word	0x00002380


	//   ....[16]....
        /*0118*/ 	.word	0x00002390


	//   ....[17]....
        /*011c*/ 	.word	0x00002880


	//   ....[18]....
        /*0120*/ 	.word	0x000028d0


	//----- nvinfo : EIATTR_COOP_GROUP_MASK_REGIDS
	.align		4
.L_42:
        /*0124*/ 	.byte	0x04, 0x29
        /*0126*/ 	.short	(.L_44 - .L_43)


	//   ....[0]....
.L_43:
        /*0128*/ 	.word	0xffffffff


	//   ....[1]....
        /*012c*/ 	.word	0xffffffff


	//   ....[2]....
        /*0130*/ 	.word	0xffffffff


	//   ....[3]....
        /*0134*/ 	.word	0xffffffff


	//   ....[4]....
        /*0138*/ 	.word	0xffffffff


	//   ....[5]....
        /*013c*/ 	.word	0xffffffff


	//   ....[6]....
        /*0140*/ 	.word	0xffffffff


	//   ....[7]....
        /*0144*/ 	.word	0xffffffff


	//   ....[8]....
        /*0148*/ 	.word	0xffffffff


	//   ....[9]....
        /*014c*/ 	.word	0xffffffff


	//----- nvinfo : EIATTR_COOP_GROUP_INSTR_OFFSETS
	.align		4
.L_44:
        /*0150*/ 	.byte	0x04, 0x28
        /*0152*/ 	.short	(.L_46 - .L_45)


	//   ....[0]....
.L_45:
        /*0154*/ 	.word	0x00000050


	//   ....[1]....
        /*0158*/ 	.word	0x00000310


	//   ....[2]....
        /*015c*/ 	.word	0x00000500


	//   ....[3]....
        /*0160*/ 	.word	0x000009a0


	//   ....[4]....
        /*0164*/ 	.word	0x00000ae0


	//   ....[5]....
        /*0168*/ 	.word	0x00000fe0


	//   ....[6]....
        /*016c*/ 	.word	0x00001120


	//   ....[7]....
        /*0170*/ 	.word	0x00001610


	//   ....[8]....
        /*0174*/ 	.word	0x00002710


	//   ....[9]....
        /*0178*/ 	.word	0x00002980


	//----- nvinfo : EIATTR_VRC_CTA_INIT_COUNT
	.align		4
.L_46:
        /*017c*/ 	.byte	0x02, 0x4a
        /*017e*/ 	.byte	0x80
	.zero		1


	//----- nvinfo : EIATTR_MBARRIER_INSTR_OFFSETS
	.align		4
        /*0180*/ 	.byte	0x04, 0x39
        /*0182*/ 	.short	(.L_48 - .L_47)


	//   ....[0]....
.L_47:
        /*0184*/ 	.word	0x00001840
        /*0188*/ 	.word	0x000000ff
        /*018c*/ 	.word	0x00008000
        /*0190*/ 	.short	0x0100
        /*0192*/ 	.byte	0x08
	.zero		1


	//   ....[1]....
        /*0194*/ 	.word	0x00001850
        /*0198*/ 	.word	0x000000ff
        /*019c*/ 	.word	0x00008010
        /*01a0*/ 	.short	0x0100
        /*01a2*/ 	.byte	0x08
	.zero		1


	//   ....[2]....
        /*01a4*/ 	.word	0x00001900
        /*01a8*/ 	.word	0x000000ff
        /*01ac*/ 	.word	0x00008008
        /*01b0*/ 	.short	0x0100
        /*01b2*/ 	.byte	0x08
	.zero		1


	//   ....[3]....
        /*01b4*/ 	.word	0x00001910
        /*01b8*/ 	.word	0x000000ff
        /*01bc*/ 	.word	0x00008018
        /*01c0*/ 	.short	0x0100
        /*01c2*/ 	.byte	0x08
	.zero		1


	//   ....[4]....
        /*01c4*/ 	.word	0x00001ae0
        /*01c8*/ 	.word	0x000000ff
        /*01cc*/ 	.word	0x00008000
        /*01d0*/ 	.short	0x010a
        /*01d2*/ 	.byte	0x08
	.zero		1


	//   ....[5]....
        /*01d4*/ 	.word	0x00001ce0
        /*01d8*/ 	.word	0x000000ff
        /*01dc*/ 	.word	0x00008010
        /*01e0*/ 	.short	0x010a
        /*01e2*/ 	.byte	0x08
	.zero		1


	//   ....[6]....
        /*01e4*/ 	.word	0x00001f00
        /*01e8*/ 	.word	0x000000ff
        /*01ec*/ 	.word	0x00008000
        /*01f0*/ 	.short	0x010a
        /*01f2*/ 	.byte	0x1c
	.zero		1


	//   ....[7]....
        /*01f4*/ 	.word	0x000020f0
        /*01f8*/ 	.word	0x000000ff
        /*01fc*/ 	.word	0x00008010
        /*0200*/ 	.short	0x010a
        /*0202*/ 	.byte	0x1c
	.zero		1


	//   ....[8]....
        /*0204*/ 	.word	0x000021c0
        /*0208*/ 	.word	0x000000ff
        /*020c*/ 	.word	0x00008000
        /*0210*/ 	.short	0x0108
        /*0212*/ 	.byte	0x08
	.zero		1


	//   ....[9]....
        /*0214*/ 	.word	0x000021d0
        /*0218*/ 	.word	0x000000ff
        /*021c*/ 	.word	0x00008010
        /*0220*/ 	.short	0x0108
        /*0222*/ 	.byte	0x08
	.zero		1


	//   ....[10]....
        /*0224*/ 	.word	0x00002220
        /*0228*/ 	.word	0x000000ff
        /*022c*/ 	.word	0x00008008
        /*0230*/ 	.short	0x0108
        /*0232*/ 	.byte	0x08
	.zero		1


	//   ....[11]....
        /*0234*/ 	.word	0x00002230
        /*0238*/ 	.word	0x000000ff
        /*023c*/ 	.word	0x00008018
        /*0240*/ 	.short	0x0108
        /*0242*/ 	.byte	0x08
	.zero		1


	//   ....[12]....
        /*0244*/ 	.word	0x000029a0
        /*0248*/ 	.word	0x000000ff
        /*024c*/ 	.word	0x00008000
        /*0250*/ 	.short	0x010a
        /*0252*/ 	.byte	0x08
	.zero		1


	//   ....[13]....
        /*0254*/ 	.word	0x000029d0
        /*0258*/ 	.word	0x000000ff
        /*025c*/ 	.word	0x00008010
        /*0260*/ 	.short	0x010a
        /*0262*/ 	.byte	0x08
	.zero		1


	//   ....[14]....
        /*0264*/ 	.word	0x00002a00
        /*0268*/ 	.word	0x000000ff
        /*026c*/ 	.word	0x00008000
        /*0270*/ 	.short	0x010a
        /*0272*/ 	.byte	0x1c
	.zero		1


	//   ....[15]....
        /*0274*/ 	.word	0x00002a30
        /*0278*/ 	.word	0x000000ff
        /*027c*/ 	.word	0x00008010
        /*0280*/ 	.short	0x010a
        /*0282*/ 	.byte	0x1c
	.zero		1


	//----- nvinfo : EIATTR_NUM_MBARRIERS
	.align		4
.L_48:
        /*0284*/ 	.byte	0x03, 0x38
        /*0286*/ 	.short	0x0004


	//----- nvinfo : EIATTR_EXIT_INSTR_OFFSETS
	.align		4
        /*0288*/ 	.byte	0x04, 0x1c
        /*028a*/ 	.short	(.L_50 - .L_49)


	//   ....[0]....
.L_49:
        /*028c*/ 	.word	0x00002990


	//----- nvinfo : EIATTR_REQNTID
	.align		4
.L_50:
        /*0290*/ 	.byte	0x04, 0x10
        /*0292*/ 	.short	(.L_52 - .L_51)
.L_51:
        /*0294*/ 	.word	0x00000100
        /*0298*/ 	.word	0x00000001
        /*029c*/ 	.word	0x00000001


	//----- nvinfo : EIATTR_CRS_STACK_SIZE
	.align		4
.L_52:
        /*02a0*/ 	.byte	0x04, 0x1e
        /*02a2*/ 	.short	(.L_54 - .L_53)
.L_53:
        /*02a4*/ 	.word	0x00000000


	//----- nvinfo : EIATTR_CBANK_PARAM_SIZE
	.align		4
.L_54:
        /*02a8*/ 	.byte	0x03, 0x19
        /*02aa*/ 	.short	0x0050


	//----- nvinfo : EIATTR_PARAM_CBANK
	.align		4
        /*02ac*/ 	.byte	0x04, 0x0a
        /*02ae*/ 	.short	(.L_56 - .L_55)
	.align		4
.L_55:
        /*02b0*/ 	.word	index@(.nv.constant0.gluon_tcgen05)
        /*02b4*/ 	.short	0x0380
        /*02b6*/ 	.short	0x0050


	//----- nvinfo : EIATTR_SW_WAR
	.align		4
.L_56:
        /*02b8*/ 	.byte	0x04, 0x36
        /*02ba*/ 	.short	(.L_58 - .L_57)
.L_57:
        /*02bc*/ 	.word	0x00000008
.L_58:


//--------------------- .nv.compat                --------------------------
	.section	.nv.compat,"",@"SHT_CUDA_COMPAT_INFO"
	.align	4
        /*0000*/ 	.byte	0x02, 0x02, 0x02, 0x00, 0x02, 0x05, 0x05, 0x00, 0x02, 0x03, 0x03, 0x00, 0x02, 0x06, 0x01, 0x00


//--------------------- .nv.callgraph             --------------------------
	.section	.nv.callgraph,"",@"SHT_CUDA_CALLGRAPH"
	.align	4
	.sectionentsize	8
	.align		4
        /*0000*/ 	.word	0x00000000
	.align		4
        /*0004*/ 	.word	0xffffffff
	.align		4
        /*0008*/ 	.word	0x00000000
	.align		4
        /*000c*/ 	.word	0xfffffffe
	.align		4
        /*0010*/ 	.word	0x00000000
	.align		4
        /*0014*/ 	.word	0xfffffffd
	.align		4
        /*0018*/ 	.word	0x00000000
	.align		4
        /*001c*/ 	.word	0xfffffffc


//--------------------- .text.gluon_tcgen05       --------------------------
	.section	.text.gluon_tcgen05,"ax",@progbits
	.align	128
        .global         gluon_tcgen05
        .type           gluon_tcgen05,@function
        .size           gluon_tcgen05,(.L_x_77 - gluon_tcgen05)
        .other          gluon_tcgen05,@"STO_CUDA_ENTRY STV_DEFAULT"
gluon_tcgen05:
.text.gluon_tcgen05:
[----:B------:R-:W1:Y:S01]  /*0000*/  LDC R1, c[0x0][0x37c] ;  /* 0x0000df00ff017b82 */ /* 0x000e620000000800 */
[----:B------:R-:W2:Y:S02]  /*0010*/  S2R R0, SR_TID.X ;  /* 0x0000000000007919 */ /* 0x000ea40000002100 */
[----:B--2---:R-:W-:-:S13]  /*0020*/  ISETP.GE.U32.AND P2, PT, R0, 0x20, PT ;  /* 0x000000200000780c */ /* 0x004fda0003f46070 */
[----:B------:R-:W-:Y:S05]  /*0030*/  @P2 BRA `(.L_x_0) ;  /* 0x0000000000b82947 */ /* 0x000fea0003800000 */
[----:B------:R-:W2:Y:S01]  /*0040*/  S2UR UR6, SR_CgaCtaId ;  /* 0x00000000000679c3 */ /* 0x000ea20000008800 */
[----:B------:R-:W-:Y:S01]  /*0050*/  NOP ;  /* 0x0000000000007918 */ /* 0x000fe20000000000 */
[----:B------:R-:W-:Y:S02]  /*0060*/  UMOV UR4, 0x40 ;  /* 0x0000004000047882 */ /* 0x000fe40000000000 */
[----:B--2---:R-:W-:-:S09]  /*0070*/  ULEA UR4, UR6, UR4, 0x18 ;  /* 0x0000000406047291 */ /* 0x004fd2000f8ec0ff */
[----:B------:R-:W2:Y:S01]  /*0080*/  LDS.U8 R2, [UR4] ;  /* 0x00000004ff027984 */ /* 0x000ea20008000000 */
[----:B------:R-:W-:Y:S02]  /*0090*/  UMOV UR4, 0x400 ;  /* 0x0000040000047882 */ /* 0x000fe40000000000 */
[----:B------:R-:W-:Y:S01]  /*00a0*/  ULEA UR4, UR6, UR4, 0x18 ;  /* 0x0000000406047291 */ /* 0x000fe2000f8ec0ff */
[----:B--2---:R-:W-:-:S13]  /*00b0*/  ISETP.NE.AND P0, PT, R2, RZ, PT ;  /* 0x000000ff0200720c */ /* 0x004fda0003f05270 */
[----:B------:R-:W-:Y:S05]  /*00c0*/  @P0 BRA `(.L_x_1) ;  /* 0x00000000007c0947 */ /* 0x000fea0003800000 */
[----:B------:R-:W-:-:S13]  /*00d0*/  ELECT P0, URZ, PT ;  /* 0x0000000000ff782f */ /* 0x000fda0003800000 */
[----:B------:R-:W-:Y:S05]  /*00e0*/  @!P0 BRA `(.L_x_2) ;  /* 0x0000000000848947 */ /* 0x000fea0003800000 */
[----:B------:R-:W-:Y:S01]  /*00f0*/  UMOV UR5, 0x4 ;  /* 0x0000000400057882 */ /* 0x000fe20000000000 */
[----:B------:R-:W-:Y:S02]  /*0100*/  IMAD.MOV.U32 R5, RZ, RZ, 0x1 ;  /* 0x00000001ff057424 */ /* 0x000fe400078e00ff */
[----:B------:R-:W-:Y:S02]  /*0110*/  IMAD.MOV.U32 R3, RZ, RZ, 0xf ;  /* 0x0000000fff037424 */ /* 0x000fe400078e00ff */
[----:B------:R-:W-:Y:S04]  /*0120*/  DEPBAR.LE SB2, 0x36 ;  /* 0x0000ad800000791a */ /* 0x000fe80000000000 */
[----:B------:R-:W2:Y:S02]  /*0130*/  UTCATOMSWS.FIND_AND_SET.ALIGN UP0, UR5, UR5 ;  /* 0x00000005000575e3 */ /* 0x000ea40008000800 */
[----:B--2---:R-:W-:-:S04]  /*0140*/  PLOP3.LUT P0, PT, PT, PT, UP0, 0x80, 0x8 ;  /* 0x000000000008781c */ /* 0x004fc80003f0f008 */
[----:B------:R-:W-:-:S04]  /*0150*/  SEL R2, RZ, 0xffffffff, !P0 ;  /* 0xffffffffff027807 */ /* 0x000fc80004000000 */
[----:B------:R-:W-:Y:S01]  /*0160*/  ISETP.NE.AND P0, PT, R2, RZ, PT ;  /* 0x000000ff0200720c */ /* 0x000fe20003f05270 */
[----:B------:R-:W-:-:S12]  /*0170*/  IMAD.U32 R2, RZ, RZ, UR5 ;  /* 0x00000005ff027e24 */ /* 0x000fd8000f8e00ff */
[----:B------:R-:W-:Y:S05]  /*0180*/  @P0 BRA `(.L_x_3) ;  /* 0x0000000000240947 */ /* 0x000fea0003800000 */
.L_x_4:
[----:B------:R-:W-:Y:S05]  /*0190*/  NANOSLEEP 0x64 ;  /* 0x000000640000795d */ /* 0x000fea0003800000 */
[----:B------:R-:W-:-:S05]  /*01a0*/  UMOV UR5, 0x4 ;  /* 0x0000000400057882 */ /* 0x000fca0000000000 */
[----:B------:R-:W-:Y:S04]  /*01b0*/  DEPBAR.LE SB2, 0x36 ;  /* 0x0000ad800000791a */ /* 0x000fe80000000000 */
[----:B------:R-:W2:Y:S02]  /*01c0*/  UTCATOMSWS.FIND_AND_SET.ALIGN UP0, UR5, UR5 ;  /* 0x00000005000575e3 */ /* 0x000ea40008000800 */
[----:B--2---:R-:W-:-:S04]  /*01d0*/  PLOP3.LUT P0, PT, PT, PT, UP0, 0x80, 0x8 ;  /* 0x000000000008781c */ /* 0x004fc80003f0f008 */
[----:B------:R-:W-:-:S04]  /*01e0*/  SEL R2, RZ, 0xffffffff, !P0 ;  /* 0xffffffffff027807 */ /* 0x000fc80004000000 */
[----:B------:R-:W-:Y:S01]  /*01f0*/  ISETP.NE.AND P0, PT, R2, RZ, PT ;  /* 0x000000ff0200720c */ /* 0x000fe20003f05270 */
[----:B------:R-:W-:-:S12]  /*0200*/  IMAD.U32 R2, RZ, RZ, UR5 ;  /* 0x00000005ff027e24 */ /* 0x000fd8000f8e00ff */
[----:B------:R-:W-:Y:S05]  /*0210*/  @!P0 BRA `(.L_x_4) ;  /* 0xfffffffc00dc8947 */ /* 0x000fea000383ffff */
.L_x_3:
[C---:B------:R-:W-:Y:S01]  /*0220*/  VIADD R4, R2.reuse, 0x10 ;  /* 0x0000001002047836 */ /* 0x040fe20000000000 */
[----:B------:R-:W-:Y:S01]  /*0230*/  UMOV UR5, 0x50 ;  /* 0x0000005000057882 */ /* 0x000fe20000000000 */
[----:B------:R-:W-:Y:S01]  /*0240*/  SHF.L.U32 R3, R3, R2, RZ ;  /* 0x0000000203037219 */ /* 0x000fe200000006ff */
[----:B------:R-:W-:Y:S01]  /*0250*/  ULEA UR5, UR6, UR5, 0x18 ;  /* 0x0000000506057291 */ /* 0x000fe2000f8ec0ff */
[----:B------:R-:W-:Y:S01]  /*0260*/  IMAD.SHL.U32 R2, R2, 0x20, RZ ;  /* 0x0000002002027824 */ /* 0x000fe200078e00ff */
[----:B------:R-:W-:-:S04]  /*0270*/  SHF.L.U32 R4, R5, R4, RZ ;  /* 0x0000000405047219 */ /* 0x000fc800000006ff */
[----:B------:R-:W-:-:S05]  /*0280*/  LOP3.LUT R3, R4, R3, RZ, 0xfc, !PT ;  /* 0x0000000304037212 */ /* 0x000fca00078efcff */
[----:B------:R2:W-:Y:S04]  /*0290*/  ATOMS.OR RZ, [UR5], R3 ;  /* 0x00000003ffff798c */ /* 0x0005e8000b000005 */
[----:B------:R2:W-:Y:S01]  /*02a0*/  STS [UR4], R2 ;  /* 0x00000002ff007988 */ /* 0x0005e20008000804 */
[----:B------:R-:W-:Y:S05]  /*02b0*/  BRA `(.L_x_2) ;  /* 0x0000000000107947 */ /* 0x000fea0003800000 */
.L_x_1:
[----:B------:R-:W-:Y:S01]  /*02c0*/  IMAD.MOV.U32 R3, RZ, RZ, -0x1 ;  /* 0xffffffffff037424 */ /* 0x000fe200078e00ff */
[----:B------:R-:W-:-:S04]  /*02d0*/  MOV R2, 0x300 ;  /* 0x0000030000027802 */ /* 0x000fc80000000f00 */
[----:B------:R2:W-:Y:S03]  /*02e0*/  STS [UR4], R3 ;  /* 0x00000003ff007988 */ /* 0x0005e60008000804 */
[----:B-12---:R-:W-:Y:S05]  /*02f0*/  CALL.REL.NOINC `($__internal_1_$__cuda_sm10x_tcgen05_guardrail_trap_phase_invalid_during_alloc) ;  /* 0x0000002400e47944 */ /* 0x006fea0003c00000 */
.L_x_2:
[----:B------:R-:W-:Y:S05]  /*0300*/  WARPSYNC.ALL ;  /* 0x0000000000007948 */ /* 0x000fea0003800000 */
[----:B------:R-:W-:Y:S01]  /*0310*/  NOP ;  /* 0x0000000000007918 */ /* 0x000fe20000000000 */
.L_x_0:
[----:B------:R-:W3:Y:S08]  /*0320*/  S2UR UR4, SR_CgaCtaId ;  /* 0x00000000000479c3 */ /* 0x000ef00000008800 */
[----:B------:R-:W-:Y:S01]  /*0330*/  BAR.SYNC.DEFER_BLOCKING 0x0 ;  /* 0x0000000000007b1d */ /* 0x000fe20000010000 */
[----:B------:R-:W-:-:S05]  /*0340*/  LOP3.LUT R68, R0, 0xff, RZ, 0xc0, !PT ;  /* 0x000000ff00447812 */ /* 0x000fca00078ec0ff */
[----:B------:R-:W-:Y:S02]  /*0350*/  UMOV UR8, 0x400 ;  /* 0x0000040000087882 */ /* 0x000fe40000000000 */
[----:B------:R-:W4:Y:S08]  /*0360*/  LDC R4, c[0x0][0x398] ;  /* 0x0000e600ff047b82 */ /* 0x000f300000000800 */
[----:B------:R-:W5:Y:S01]  /*0370*/  LDC R10, c[0x0][0x3a0] ;  /* 0x0000e800ff0a7b82 */ /* 0x000f620000000800 */
[----:B---3--:R-:W-:-:S07]  /*0380*/  ULEA UR8, UR4, UR8, 0x18 ;  /* 0x0000000804087291 */ /* 0x008fce000f8ec0ff */
[----:B------:R-:W3:Y:S02]  /*0390*/  S2UR UR19, SR_CTAID.Y ;  /* 0x00000000001379c3 */ /* 0x000ee40000002600 */
[----:B--2---:R-:W2:Y:S06]  /*03a0*/  LDS R3, [UR8] ;  /* 0x00000008ff037984 */ /* 0x004eac0008000800 */
[----:B------:R-:W-:Y:S06]  /*03b0*/  BAR.SYNC.DEFER_BLOCKING 0x0 ;  /* 0x0000000000007b1d */ /* 0x000fec0000010000 */
[----:B------:R-:W-:Y:S05]  /*03c0*/  @P2 BRA `(.L_x_5) ;  /* 0x0000000000182947 */ /* 0x000fea0003800000 */
[----:B------:R-:W-:Y:S01]  /*03d0*/  ELECT P0, URZ, PT ;  /* 0x0000000000ff782f */ /* 0x000fe20003800000 */
[----:B------:R-:W-:Y:S01]  /*03e0*/  IMAD.MOV.U32 R2, RZ, RZ, 0x1 ;  /* 0x00000001ff027424 */ /* 0x000fe200078e00ff */
[----:B------:R-:W-:Y:S01]  /*03f0*/  UMOV UR5, 0x40 ;  /* 0x0000004000057882 */ /* 0x000fe20000000000 */
[----:B------:R-:W-:Y:S01]  /*0400*/  UVIRTCOUNT.DEALLOC.SMPOOL 0x80 ;  /* 0x000000800000784c */ /* 0x000fe20000000000 */
[----:B------:R-:W-:-:S09]  /*0410*/  ULEA UR5, UR4, UR5, 0x18 ;  /* 0x0000000504057291 */ /* 0x000fd2000f8ec0ff */
[----:B------:R5:W-:Y:S03]  /*0420*/  @P0 STS.U8 [UR5], R2 ;  /* 0x00000002ff000988 */ /* 0x000be60008000005 */
.L_x_5:
[----:B------:R-:W5:Y:S01]  /*0430*/  S2UR UR4, SR_CTAID.Z ;  /* 0x00000000000479c3 */ /* 0x000f620000002700 */
[----:B------:R-:W4:Y:S01]  /*0440*/  LDCU UR5, c[0x0][0x370] ;  /* 0x00006e00ff0577ac */ /* 0x000f220008000800 */
[----:B------:R-:W-:Y:S01]  /*0450*/  ISETP.GE.U32.AND P0, PT, R68, 0x20, PT ;  /* 0x000000204400780c */ /* 0x000fe20003f06070 */
[----:B----4-:R-:W-:Y:S01]  /*0460*/  VIADD R4, R4, 0xffffffff ;  /* 0xffffffff04047836 */ /* 0x010fe20000000000 */
[C---:B------:R-:W-:Y:S01]  /*0470*/  ISETP.NE.U32.AND P3, PT, R68.reuse, RZ, PT ;  /* 0x000000ff4400720c */ /* 0x040fe20003f65070 */
[----:B------:R-:W5:Y:S01]  /*0480*/  LDCU UR6, c[0x0][0x374] ;  /* 0x00006e80ff0677ac */ /* 0x000f620008000800 */
[----:B------:R-:W-:Y:S01]  /*0490*/  LEA R11, R68, UR8, 0x2 ;  /* 0x00000008440b7c11 */ /* 0x000fe2000f8e10ff */
[----:B-----5:R-:W-:Y:S01]  /*04a0*/  VIADD R12, R10, 0xffffffff ;  /* 0xffffffff0a0c7836 */ /* 0x020fe20000000000 */
[----:B------:R-:W4:Y:S01]  /*04b0*/  S2UR UR7, SR_CTAID.X ;  /* 0x00000000000779c3 */ /* 0x000f220000002500 */
[----:B------:R-:W5:Y:S01]  /*04c0*/  LDCU.64 UR20, c[0x0][0x3c0] ;  /* 0x00007800ff1477ac */ /* 0x000f620008000a00 */
[----:B--2---:R-:W-:Y:S01]  /*04d0*/  R2UR UR23, R3 ;  /* 0x00000000031772ca */ /* 0x004fe200000e0000 */
[----:B------:R-:W-:Y:S04]  /*04e0*/  BSSY.RECONVERGENT B0, `(.L_x_6) ;  /* 0x0000011000007945 */ /* 0x000fe80003800200 */
[----:B------:R2:W-:Y:S01]  /*04f0*/  @!P0 STS [R11], RZ ;  /* 0x000000ff0b008388 */ /* 0x0005e20000000800 */
[----:B------:R-:W-:-:S03]  /*0500*/  NOP ;  /* 0x0000000000007918 */ /* 0x000fc60000000000 */
[----:B------:R2:W-:Y:S01]  /*0510*/  @!P3 STS [UR8+0x24], R4 ;  /* 0x00002404ff00b988 */ /* 0x0005e20008000808 */
[----:B---3--:R-:W-:-:S03]  /*0520*/  UIMAD UR4, UR4, UR6, UR19 ;  /* 0x00000006040472a4 */ /* 0x008fc6000f8e0213 */
[----:B------:R2:W-:Y:S01]  /*0530*/  @!P3 STS [UR8+0x20], R12 ;  /* 0x0000200cff00b988 */ /* 0x0005e20008000808 */
[----:B----4-:R-:W-:-:S04]  /*0540*/  UIMAD UR4, UR4, UR5, UR7 ;  /* 0x00000005040472a4 */ /* 0x010fc8000f8e0207 */
[----:B------:R-:W-:-:S04]  /*0550*/  UIMAD UR4, UR4, 0x180, URZ ;  /* 0x00000180040478a4 */ /* 0x000fc8000f8e02ff */
[----:B-----5:R-:W-:-:S04]  /*0560*/  UIADD3 UR24, UP0, UPT, UR4, UR20, URZ ;  /* 0x0000001404187290 */ /* 0x020fc8000ff1e0ff */
[----:B------:R-:W-:Y:S01]  /*0570*/  ULEA.HI.X.SX32 UR25, UR4, UR21, 0x1, UP0 ;  /* 0x0000001504197291 */ /* 0x000fe200080f0eff */
[----:B--2---:R-:W-:Y:S11]  /*0580*/  @P3 BRA `(.L_x_7) ;  /* 0x0000000000183947 */ /* 0x004ff60003800000 */
[----:B------:R-:W2:Y:S01]  /*0590*/  LDS R2, [UR8+0x8] ;  /* 0x00000808ff027984 */ /* 0x000ea20008000800 */
[----:B------:R-:W3:Y:S01]  /*05a0*/  LDC.64 R6, c[0x0][0x380] ;  /* 0x0000e000ff067b82 */ /* 0x000ee20000000a00 */
[----:B------:R-:W-:Y:S02]  /*05b0*/  IMAD.MOV.U32 R3, RZ, RZ, 0x70 ;  /* 0x00000070ff037424 */ /* 0x000fe400078e00ff */
[----:B---3--:R3:W-:Y:S03]  /*05c0*/  STS.64 [UR8], R6 ;  /* 0x00000006ff007988 */ /* 0x0087e60008000a08 */
[----:B--2---:R-:W-:-:S05]  /*05d0*/  LOP3.LUT R2, R2, 0x10, R3, 0xd8, !PT ;  /* 0x0000001002027812 */ /* 0x004fca00078ed803 */
[----:B------:R3:W-:Y:S02]  /*05e0*/  STS [UR8+0x8], R2 ;  /* 0x00000802ff007988 */ /* 0x0007e40008000808 */
.L_x_7:
[----:B------:R-:W-:Y:S05]  /*05f0*/  BSYNC.RECONVERGENT B0 ;  /* 0x0000000000007941 */ /* 0x000fea0003800200 */
.L_x_6:
[----:B------:R-:W-:Y:S04]  /*0600*/  BSSY.RECONVERGENT B0, `(.L_x_8) ;  /* 0x000000a000007945 */ /* 0x000fe80003800200 */
[----:B------:R-:W-:Y:S05]  /*0610*/  @P3 BRA `(.L_x_9) ;  /* 0x0000000000203947 */ /* 0x000fea0003800000 */
[----:B---3--:R-:W2:Y:S01]  /*0620*/  LDS R2, [UR8+0x34] ;  /* 0x00003408ff027984 */ /* 0x008ea20008000800 */
[----:B------:R-:W-:Y:S02]  /*0630*/  IMAD.MOV.U32 R3, RZ, RZ, 0x1f000000 ;  /* 0x1f000000ff037424 */ /* 0x000fe400078e00ff */
[----:B------:R-:W-:Y:S01]  /*0640*/  @!P3 IMAD.MOV.U32 R5, RZ, RZ, 0x7f ;  /* 0x0000007fff05b424 */ /* 0x000fe200078e00ff */
[----:B------:R-:W3:Y:S02]  /*0650*/  @!P3 LDS R6, [UR8+0x38] ;  /* 0x00003808ff06b984 */ /* 0x000ee40008000800 */
[----:B--2---:R-:W-:Y:S02]  /*0660*/  LOP3.LUT R2, R2, 0xff000000, R3, 0xb8, !PT ;  /* 0xff00000002027812 */ /* 0x004fe400078eb803 */
[----:B---3--:R-:W-:-:S03]  /*0670*/  @!P3 LOP3.LUT R3, R6, 0xff, R5, 0xb8, !PT ;  /* 0x000000ff0603b812 */ /* 0x008fc600078eb805 */
[----:B------:R2:W-:Y:S04]  /*0680*/  STS [UR8+0x34], R2 ;  /* 0x00003402ff007988 */ /* 0x0005e80008000808 */
[----:B------:R2:W-:Y:S02]  /*0690*/  @!P3 STS [UR8+0x38], R3 ;  /* 0x00003803ff00b988 */ /* 0x0005e40008000808 */
.L_x_9:
[----:B------:R-:W-:Y:S05]  /*06a0*/  BSYNC.RECONVERGENT B0 ;  /* 0x0000000000007941 */ /* 0x000fea0003800200 */
.L_x_8:
[----:B------:R-:W-:Y:S04]  /*06b0*/  BSSY.RECONVERGENT B0, `(.L_x_10) ;  /* 0x000000e000007945 */ /* 0x000fe80003800200 */
[----:B------:R-:W-:Y:S05]  /*06c0*/  @P3 BRA `(.L_x_11) ;  /* 0x0000000000303947 */ /* 0x000fea0003800000 */
[----:B--2---:R-:W2:Y:S01]  /*06d0*/  LDS R3, [UR8+0x34] ;  /* 0x00003408ff037984 */ /* 0x004ea20008000800 */
[----:B------:R-:W4:Y:S03]  /*06e0*/  LDC.64 R8, c[0x0][0x3a8] ;  /* 0x0000ea00ff087b82 */ /* 0x000f260000000a00 */
[----:B---3--:R-:W3:Y:S01]  /*06f0*/  LDS R2, [UR8+0x1c] ;  /* 0x00001c08ff027984 */ /* 0x008ee20008000800 */
[C---:B----4-:R-:W-:Y:S01]  /*0700*/  SHF.L.U64.HI R6, R8.reuse, 0x1, R9 ;  /* 0x0000000108067819 */ /* 0x050fe20000010209 */
[----:B------:R-:W-:-:S03]  /*0710*/  IMAD.SHL.U32 R5, R8, 0x2, RZ ;  /* 0x0000000208057824 */ /* 0x000fc600078e00ff */
[--C-:B------:R-:W-:Y:S02]  /*0720*/  SHF.R.U32.HI R7, RZ, 0x4, R6.reuse ;  /* 0x00000004ff077819 */ /* 0x100fe40000011606 */
[----:B------:R-:W-:-:S05]  /*0730*/  SHF.R.U64 R5, R5, 0x4, R6 ;  /* 0x0000000405057819 */ /* 0x000fca0000001206 */
[----:B------:R4:W-:Y:S01]  /*0740*/  STS [UR8+0xc], R5 ;  /* 0x00000c05ff007988 */ /* 0x0009e20008000808 */
[----:B--2---:R-:W-:Y:S02]  /*0750*/  LOP3.LUT R3, R3, 0x7, RZ, 0xb8, !PT ;  /* 0x0000000703037812 */ /* 0x004fe400078eb8ff */
[----:B---3--:R-:W-:-:S03]  /*0760*/  LOP3.LUT R2, R2, 0xf, R7, 0xb8, !PT ;  /* 0x0000000f02027812 */ /* 0x008fc600078eb807 */
[----:B------:R4:W-:Y:S04]  /*0770*/  STS [UR8+0x34], R3 ;  /* 0x00003403ff007988 */ /* 0x0009e80008000808 */
[----:B------:R4:W-:Y:S02]  /*0780*/  STS [UR8+0x1c], R2 ;  /* 0x00001c02ff007988 */ /* 0x0009e40008000808 */
.L_x_11:
[----:B------:R-:W-:Y:S05]  /*0790*/  BSYNC.RECONVERGENT B0 ;  /* 0x0000000000007941 */ /* 0x000fea0003800200 */
.L_x_10:
[----:B------:R-:W-:Y:S04]  /*07a0*/  BSSY.RECONVERGENT B1, `(.L_x_12) ;  /* 0x000001a000017945 */ /* 0x000fe80003800200 */
[----:B------:R-:W-:Y:S04]  /*07b0*/  BSSY.RELIABLE B0, `(.L_x_13) ;  /* 0x0000015000007945 */ /* 0x000fe80003800100 */
[----:B------:R-:W-:Y:S05]  /*07c0*/  @P3 BRA `(.L_x_14) ;  /* 0x0000000000203947 */ /* 0x000fea0003800000 */
[----:B--234-:R-:W2:Y:S02]  /*07d0*/  LDS R2, [UR8+0x34] ;  /* 0x00003408ff027984 */ /* 0x01cea40008000800 */
[----:B--2---:R-:W-:-:S05]  /*07e0*/  LOP3.LUT R2, R2, 0x38, RZ, 0xb8, !PT ;  /* 0x0000003802027812 */ /* 0x004fca00078eb8ff */
[----:B------:R2:W-:Y:S01]  /*07f0*/  STS [UR8+0x34], R2 ;  /* 0x00003402ff007988 */ /* 0x0005e20008000808 */
[----:B------:R-:W-:Y:S05]  /*0800*/  @P3 BRA `(.L_x_15) ;  /* 0x0000000000203947 */ /* 0x000fea0003800000 */
[----:B--2---:R-:W2:Y:S01]  /*0810*/  LDS R2, [UR8+0x8] ;  /* 0x00000808ff027984 */ /* 0x004ea20008000800 */
[----:B------:R-:W-:-:S05]  /*0820*/  IMAD.MOV.U32 R3, RZ, RZ, 0x780 ;  /* 0x00000780ff037424 */ /* 0x000fca00078e00ff */
[----:B--2---:R-:W-:-:S05]  /*0830*/  LOP3.LUT R2, R2, 0x300, R3, 0xd8, !PT ;  /* 0x0000030002027812 */ /* 0x004fca00078ed803 */
[----:B------:R5:W-:Y:S02]  /*0840*/  STS [UR8+0x8], R2 ;  /* 0x00000802ff007988 */ /* 0x000be40008000808 */
.L_x_14:
[----:B------:R-:W-:Y:S05]  /*0850*/  @P3 BRA `(.L_x_16) ;  /* 0x0000000000283947 */ /* 0x000fea0003800000 */
[----:B--2345:R-:W2:Y:S02]  /*0860*/  LDS R2, [UR8+0x8] ;  /* 0x00000808ff027984 */ /* 0x03cea40008000800 */
[----:B--2---:R-:W-:-:S05]  /*0870*/  LOP3.LUT R2, R2, 0x1800, RZ, 0xb8, !PT ;  /* 0x0000180002027812 */ /* 0x004fca00078eb8ff */
[----:B------:R3:W-:Y:S02]  /*0880*/  STS [UR8+0x8], R2 ;  /* 0x00000802ff007988 */ /* 0x0007e40008000808 */
.L_x_15:
[----:B------:R-:W-:Y:S05]  /*0890*/  @P3 BREAK.RELIABLE B0 ;  /* 0x0000000000003942 */ /* 0x000fea0003800100 */
[----:B------:R-:W-:Y:S05]  /*08a0*/  @P3 BRA `(.L_x_17) ;  /* 0x0000000000243947 */ /* 0x000fea0003800000 */
[----:B------:R-:W4:Y:S01]  /*08b0*/  LDS R3, [UR8+0x8] ;  /* 0x00000808ff037984 */ /* 0x000f220008000800 */
[----:B--23--:R-:W-:-:S05]  /*08c0*/  IMAD.MOV.U32 R2, RZ, RZ, 0x6000 ;  /* 0x00006000ff027424 */ /* 0x00cfca00078e00ff */
[----:B----4-:R-:W-:-:S04]  /*08d0*/  LOP3.LUT R2, R3, 0x4000, R2, 0xd8, !PT ;  /* 0x0000400003027812 */ /* 0x010fc800078ed802 */
[----:B------:R-:W-:-:S05]  /*08e0*/  LOP3.LUT R2, R2, 0x400000, RZ, 0xb8, !PT ;  /* 0x0040000002027812 */ /* 0x000fca00078eb8ff */
[----:B------:R2:W-:Y:S02]  /*08f0*/  STS [UR8+0x8], R2 ;  /* 0x00000802ff007988 */ /* 0x0005e40008000808 */
.L_x_16:
[----:B------:R-:W-:Y:S05]  /*0900*/  BSYNC.RELIABLE B0 ;  /* 0x0000000000007941 */ /* 0x000fea0003800100 */
.L_x_13:
[----:B--2345:R-:W2:Y:S02]  /*0910*/  @!P3 LDS R2, [UR8+0x8] ;  /* 0x00000808ff02b984 */ /* 0x03cea40008000800 */
[----:B--2---:R-:W-:-:S05]  /*0920*/  @!P3 LOP3.LUT R2, R2, 0x8000, RZ, 0xb8, !PT ;  /* 0x000080000202b812 */ /* 0x004fca00078eb8ff */
[----:B------:R4:W-:Y:S02]  /*0930*/  @!P3 STS [UR8+0x8], R2 ;  /* 0x00000802ff00b988 */ /* 0x0009e40008000808 */
.L_x_17:
[----:B------:R-:W-:Y:S05]  /*0940*/  BSYNC.RECONVERGENT B1 ;  /* 0x0000000000017941 */ /* 0x000fea0003800200 */
.L_x_12:
[----:B------:R-:W-:Y:S05]  /*0950*/  WARPSYNC.ALL ;  /* 0x0000000000007948 */ /* 0x000fea0003800000 */
[----:B------:R-:W-:Y:S01]  /*0960*/  NOP ;  /* 0x0000000000007918 */ /* 0x000fe20000000000 */
[----:B------:R-:W-:Y:S05]  /*0970*/  @P0 BRA `(.L_x_18) ;  /* 0x0000000000300947 */ /* 0x000fea0003800000 */
[----:B--234-:R-:W2:Y:S01]  /*0980*/  S2R R2, SR_LANEID ;  /* 0x0000000000027919 */ /* 0x01cea20000000000 */
[----:B------:R-:W-:Y:S05]  /*0990*/  WARPSYNC.ALL ;  /* 0x0000000000007948 */ /* 0x000fea0003800000 */
[----:B------:R-:W-:Y:S01]  /*09a0*/  NOP ;  /* 0x0000000000007918 */ /* 0x000fe20000000000 */
[----:B--2---:R-:W-:-:S05]  /*09b0*/  IMAD.SHL.U32 R5, R2, 0x4, RZ ;  /* 0x0000000402057824 */ /* 0x004fca00078e00ff */
[----:B------:R-:W2:Y:S01]  /*09c0*/  LDS R7, [R5+UR8] ;  /* 0x0000000805077984 */ /* 0x000ea20008000800 */
[----:B------:R-:W-:-:S05]  /*09d0*/  IADD3 R2, P1, PT, R5, UR24, RZ ;  /* 0x0000001805027c10 */ /* 0x000fca000ff3e0ff */
[----:B------:R-:W-:-:S05]  /*09e0*/  IMAD.X R3, RZ, RZ, UR25, P1 ;  /* 0x00000019ff037e24 */ /* 0x000fca00088e06ff */
[----:B--2---:R5:W2:Y:S01]  /*09f0*/  ATOMG.E.EXCH.STRONG.GPU PT, RZ, [R2], R7 ;  /* 0x0000000702ff73a8 */ /* 0x004aa200041ee100 */
[----:B------:R-:W-:-:S04]  /*0a00*/  DEPBAR {5,4,3,2,1,0} ;  /* 0x0000003f0000791a */ /* 0x000fc80000000000 */
[----:B------:R-:W3:Y:S02]  /*0a10*/  CCTL.E.C.LDCU.IV.DEEP [UR24] ;  /* 0x0000000018007540 */ /* 0x000ee40009c08000 */
[----:B---3--:R5:W-:Y:S01]  /*0a20*/  UTMACCTL.IV [UR24] ;  /* 0x00000000180079b9 */ /* 0x008be20008000000 */
[----:B------:R-:W-:Y:S01]  /*0a30*/  NOP ;  /* 0x0000000000007918 */ /* 0x000fe20000000000 */
.L_x_18:
[----:B------:R-:W-:Y:S05]  /*0a40*/  @P0 BRA `(.L_x_19) ;  /* 0x00000000000c0947 */ /* 0x000fea0003800000 */
[----:B------:R0:W-:Y:S01]  /*0a50*/  UTMACMDFLUSH ;  /* 0x00000000000079b7 */ /* 0x0001e20000000000 */
[----:B------:R-:W-:Y:S05]  /*0a60*/  @P0 BRA `(.L_x_19) ;  /* 0x0000000000040947 */ /* 0x000fea0003800000 */
[----:B------:R-:W-:-:S04]  /*0a70*/  DEPBAR.LE SB0, 0x0 ;  /* 0x000080000000791a */ /* 0x000fc80000000000 */
.L_x_19:
[----:B------:R-:W-:Y:S05]  /*0a80*/  WARPSYNC.ALL ;  /* 0x0000000000007948 */ /* 0x000fea0003800000 */
[----:B------:R-:W-:Y:S01]  /*0a90*/  NOP ;  /* 0x0000000000007918 */ /* 0x000fe20000000000 */
[----:B--2---:R-:W-:Y:S06]  /*0aa0*/  BAR.SYNC.DEFER_BLOCKING 0x0 ;  /* 0x0000000000007b1d */ /* 0x004fec0000010000 */
[----:B------:R-:W-:Y:S02]  /*0ab0*/  BSSY.RECONVERGENT B1, `(.L_x_20) ;  /* 0x000000b000017945 */ /* 0x000fe40003800200 */
[----:B------:R-:W-:Y:S06]  /*0ac0*/  BAR.SYNC.DEFER_BLOCKING 0x0 ;  /* 0x0000000000007b1d */ /* 0x000fec0000010000 */
[----:B------:R2:W-:Y:S01]  /*0ad0*/  @!P0 STS [R11], RZ ;  /* 0x000000ff0b008388 */ /* 0x0005e20000000800 */
[----:B------:R-:W-:Y:S01]  /*0ae0*/  NOP ;  /* 0x0000000000007918 */ /* 0x000fe20000000000 */
[----:B------:R-:W-:Y:S05]  /*0af0*/  @P3 BRA `(.L_x_21) ;  /* 0x0000000000183947 */ /* 0x000fea0003800000 */
[----:B---345:R-:W3:Y:S01]  /*0b00*/  LDS R2, [UR8+0x8] ;  /* 0x00000808ff027984 */ /* 0x038ee20008000800 */
[----:B------:R-:W4:Y:S01]  /*0b10*/  LDC.64 R6, c[0x0][0x388] ;  /* 0x0000e200ff067b82 */ /* 0x000f220000000a00 */
[----:B------:R-:W-:Y:S02]  /*0b20*/  IMAD.MOV.U32 R3, RZ, RZ, 0x70 ;  /* 0x00000070ff037424 */ /* 0x000fe400078e00ff */
[----:B----4-:R4:W-:Y:S03]  /*0b30*/  STS.64 [UR8], R6 ;  /* 0x00000006ff007988 */ /* 0x0109e60008000a08 */
[----:B---3--:R-:W-:-:S05]  /*0b40*/  LOP3.LUT R2, R2, 0x10, R3, 0xd8, !PT ;  /* 0x0000001002027812 */ /* 0x008fca00078ed803 */
[----:B------:R4:W-:Y:S02]  /*0b50*/  STS [UR8+0x8], R2 ;  /* 0x00000802ff007988 */ /* 0x0009e40008000808 */
.L_x_21:
[----:B-----5:R-:W-:Y:S05]  /*0b60*/  BSYNC.RECONVERGENT B1 ;  /* 0x0000000000017941 */ /* 0x020fea0003800200 */
.L_x_20:
[----:B------:R-:W-:Y:S04]  /*0b70*/  BSSY.RECONVERGENT B2, `(.L_x_22) ;  /* 0x000000f000027945 */ /* 0x000fe80003800200 */
[----:B------:R-:W-:Y:S04]  /*0b80*/  BSSY.RELIABLE B1, `(.L_x_23) ;  /* 0x000000c000017945 */ /* 0x000fe80003800100 */
[----:B------:R-:W-:Y:S05]  /*0b90*/  @P3 BRA `(.L_x_24) ;  /* 0x0000000000283947 */ /* 0x000fea0003800000 */
[----:B---34-:R-:W3:Y:S01]  /*0ba0*/  LDS R2, [UR8+0x34] ;  /* 0x00003408ff027984 */ /* 0x018ee20008000800 */
[----:B------:R-:W-:Y:S01]  /*0bb0*/  IMAD.MOV.U32 R3, RZ, RZ, 0x1f000000 ;  /* 0x1f000000ff037424 */ /* 0x000fe200078e00ff */
[----:B------:R-:W-:Y:S05]  /*0bc0*/  @P3 BREAK.RELIABLE B1 ;  /* 0x0000000000013942 */ /* 0x000fea0003800100 */
[----:B---3--:R-:W-:-:S05]  /*0bd0*/  LOP3.LUT R2, R2, 0xff000000, R3, 0xb8, !PT ;  /* 0xff00000002027812 */ /* 0x008fca00078eb803 */
[----:B------:R3:W-:Y:S01]  /*0be0*/  STS [UR8+0x34], R2 ;  /* 0x00003402ff007988 */ /* 0x0007e20008000808 */
[----:B------:R-:W-:Y:S05]  /*0bf0*/  @P3 BRA `(.L_x_25) ;  /* 0x0000000000183947 */ /* 0x000fea0003800000 */
[----:B---3--:R-:W3:Y:S01]  /*0c00*/  LDS R2, [UR8+0x38] ;  /* 0x00003808ff027984 */ /* 0x008ee20008000800 */
[----:B------:R-:W-:-:S05]  /*0c10*/  IMAD.MOV.U32 R3, RZ, RZ, 0x7f ;  /* 0x0000007fff037424 */ /* 0x000fca00078e00ff */
[----:B---3--:R-:W-:-:S05]  /*0c20*/  LOP3.LUT R2, R2, 0xff, R3, 0xb8, !PT ;  /* 0x000000ff02027812 */ /* 0x008fca00078eb803 */
[----:B------:R5:W-:Y:S02]  /*0c30*/  STS [UR8+0x38], R2 ;  /* 0x00003802ff007988 */ /* 0x000be40008000808 */
.L_x_24:
[----:B------:R-:W-:Y:S05]  /*0c40*/  BSYNC.RELIABLE B1 ;  /* 0x0000000000017941 */ /* 0x000fea0003800100 */
.L_x_23:
[----:B------:R2:W-:Y:S02]  /*0c50*/  @!P3 STS [UR8+0x20], R12 ;  /* 0x0000200cff00b988 */ /* 0x0005e40008000808 */
.L_x_25:
[----:B------:R-:W-:Y:S05]  /*0c60*/  BSYNC.RECONVERGENT B2 ;  /* 0x0000000000027941 */ /* 0x000fea0003800200 */
.L_x_22:
[----:B------:R-:W-:Y:S05]  /*0c70*/  WARPSYNC.ALL ;  /* 0x0000000000007948 */ /* 0x000fea0003800000 */
[----:B------:R-:W-:Y:S01]  /*0c80*/  NOP ;  /* 0x0000000000007918 */ /* 0x000fe20000000000 */
[----:B------:R-:W2:Y:S01]  /*0c90*/  LDC R5, c[0x0][0x39c] ;  /* 0x0000e700ff057b82 */ /* 0x000ea20000000800 */
[----:B------:R-:W-:Y:S01]  /*0ca0*/  BSSY.RECONVERGENT B2, `(.L_x_26) ;  /* 0x0000010000027945 */ /* 0x000fe20003800200 */
[----:B--2---:R-:W-:-:S05]  /*0cb0*/  VIADD R5, R5, 0xffffffff ;  /* 0xffffffff05057836 */ /* 0x004fca0000000000 */
[----:B------:R2:W-:Y:S01]  /*0cc0*/  @!P3 STS [UR8+0x24], R5 ;  /* 0x00002405ff00b988 */ /* 0x0005e20008000808 */
[----:B------:R-:W-:Y:S05]  /*0cd0*/  @P3 BRA `(.L_x_27) ;  /* 0x0000000000303947 */ /* 0x000fea0003800000 */
[----:B------:R-:W2:Y:S01]  /*0ce0*/  LDS R3, [UR8+0x34] ;  /* 0x00003408ff037984 */ /* 0x000ea20008000800 */
[----:B----4-:R-:W4:Y:S03]  /*0cf0*/  LDC.64 R6, c[0x0][0x3b0] ;  /* 0x0000ec00ff067b82 */ /* 0x010f260000000a00 */
[----:B---3-5:R-:W3:Y:S01]  /*0d00*/  LDS R2, [UR8+0x1c] ;  /* 0x00001c08ff027984 */ /* 0x028ee20008000800 */
        /* <DEDUP_REMOVED lines=9> */
.L_x_27:
[----:B------:R-:W-:Y:S05]  /*0da0*/  BSYNC.RECONVERGENT B2 ;  /* 0x0000000000027941 */ /* 0x000fea0003800200 */
.L_x_26:
[----:B------:R-:W-:Y:S04]  /*0db0*/  BSSY.RECONVERGENT B3, `(.L_x_28) ;  /* 0x000001a000037945 */ /* 0x000fe80003800200 */
[----:B------:R-:W-:Y:S04]  /*0dc0*/  BSSY.RELIABLE B2, `(.L_x_29) ;  /* 0x0000015000027945 */ /* 0x000fe80003800100 */
[----:B------:R-:W-:Y:S05]  /*0dd0*/  @P3 BRA `(.L_x_30) ;  /* 0x0000000000203947 */ /* 0x000fea0003800000 */
[----:B---345:R-:W3:Y:S02]  /*0de0*/  LDS R2, [UR8+0x34] ;  /* 0x00003408ff027984 */ /* 0x038ee40008000800 */
[----:B---3--:R-:W-:-:S05]  /*0df0*/  LOP3.LUT R2, R2, 0x38, RZ, 0xb8, !PT ;  /* 0x0000003802027812 */ /* 0x008fca00078eb8ff */
[----:B------:R3:W-:Y:S01]  /*0e00*/  STS [UR8+0x34], R2 ;  /* 0x00003402ff007988 */ /* 0x0007e20008000808 */
[----:B------:R-:W-:Y:S05]  /*0e10*/  @P3 BRA `(.L_x_31) ;  /* 0x0000000000203947 */ /* 0x000fea0003800000 */
[----:B---3--:R-:W3:Y:S01]  /*0e20*/  LDS R2, [UR8+0x8] ;  /* 0x00000808ff027984 */ /* 0x008ee20008000800 */
[----:B------:R-:W-:-:S05]  /*0e30*/  IMAD.MOV.U32 R3, RZ, RZ, 0x780 ;  /* 0x00000780ff037424 */ /* 0x000fca00078e00ff */
[----:B---3--:R-:W-:-:S05]  /*0e40*/  LOP3.LUT R2, R2, 0x300, R3, 0xd8, !PT ;  /* 0x0000030002027812 */ /* 0x008fca00078ed803 */
[----:B------:R3:W-:Y:S02]  /*0e50*/  STS [UR8+0x8], R2 ;  /* 0x00000802ff007988 */ /* 0x0007e40008000808 */
.L_x_30:
[----:B------:R-:W-:Y:S05]  /*0e60*/  @P3 BRA `(.L_x_32) ;  /* 0x0000000000283947 */ /* 0x000fea0003800000 */
[----:B---345:R-:W3:Y:S02]  /*0e70*/  LDS R2, [UR8+0x8] ;  /* 0x00000808ff027984 */ /* 0x038ee40008000800 */
[----:B---3--:R-:W-:-:S05]  /*0e80*/  LOP3.LUT R2, R2, 0x1800, RZ, 0xb8, !PT ;  /* 0x0000180002027812 */ /* 0x008fca00078eb8ff */
[----:B------:R4:W-:Y:S02]  /*0e90*/  STS [UR8+0x8], R2 ;  /* 0x00000802ff007988 */ /* 0x0009e40008000808 */
.L_x_31:
[----:B------:R-:W-:Y:S05]  /*0ea0*/  @P3 BREAK.RELIABLE B2 ;  /* 0x0000000000023942 */ /* 0x000fea0003800100 */
[----:B------:R-:W-:Y:S05]  /*0eb0*/  @P3 BRA `(.L_x_33) ;  /* 0x0000000000243947 */ /* 0x000fea0003800000 */
[----:B---34-:R-:W3:Y:S01]  /*0ec0*/  LDS R2, [UR8+0x8] ;  /* 0x00000808ff027984 */ /* 0x018ee20008000800 */
[----:B------:R-:W-:-:S05]  /*0ed0*/  IMAD.MOV.U32 R3, RZ, RZ, 0x6000 ;  /* 0x00006000ff037424 */ /* 0x000fca00078e00ff */
[----:B---3--:R-:W-:-:S04]  /*0ee0*/  LOP3.LUT R2, R2, 0x4000, R3, 0xd8, !PT ;  /* 0x0000400002027812 */ /* 0x008fc800078ed803 */
[----:B------:R-:W-:-:S05]  /*0ef0*/  LOP3.LUT R2, R2, 0x400000, RZ, 0xb8, !PT ;  /* 0x0040000002027812 */ /* 0x000fca00078eb8ff */
[----:B------:R3:W-:Y:S02]  /*0f00*/  STS [UR8+0x8], R2 ;  /* 0x00000802ff007988 */ /* 0x0007e40008000808 */
.L_x_32:
[----:B------:R-:W-:Y:S05]  /*0f10*/  BSYNC.RELIABLE B2 ;  /* 0x0000000000027941 */ /* 0x000fea0003800100 */
.L_x_29:
[----:B---345:R-:W3:Y:S02]  /*0f20*/  @!P3 LDS R2, [UR8+0x8] ;  /* 0x00000808ff02b984 */ /* 0x038ee40008000800 */
[----:B---3--:R-:W-:-:S05]  /*0f30*/  @!P3 LOP3.LUT R2, R2, 0x8000, RZ, 0xb8, !PT ;  /* 0x000080000202b812 */ /* 0x008fca00078eb8ff */
[----:B------:R5:W-:Y:S02]  /*0f40*/  @!P3 STS [UR8+0x8], R2 ;  /* 0x00000802ff00b988 */ /* 0x000be40008000808 */
.L_x_33:
[----:B------:R-:W-:Y:S05]  /*0f50*/  BSYNC.RECONVERGENT B3 ;  /* 0x0000000000037941 */ /* 0x000fea0003800200 */
.L_x_28:
[----:B------:R-:W-:Y:S05]  /*0f60*/  WARPSYNC.ALL ;  /* 0x0000000000007948 */ /* 0x000fea0003800000 */
[----:B------:R-:W-:Y:S01]  /*0f70*/  NOP ;  /* 0x0000000000007918 */ /* 0x000fe20000000000 */
[----:B------:R-:W-:-:S04]  /*0f80*/  UIADD3 UR5, UPT, UPT, UR4, 0x80, URZ ;  /* 0x0000008004057890 */ /* 0x000fc8000fffe0ff */
[----:B------:R-:W-:-:S04]  /*0f90*/  UIADD3 UR26, UP0, UPT, UR5, UR20, URZ ;  /* 0x00000014051a7290 */ /* 0x000fc8000ff1e0ff */
[----:B------:R-:W-:Y:S01]  /*0fa0*/  ULEA.HI.X.SX32 UR27, UR5, UR21, 0x1, UP0 ;  /* 0x00000015051b7291 */ /* 0x000fe200080f0eff */
[----:B------:R-:W-:Y:S11]  /*0fb0*/  @P0 BRA `(.L_x_34) ;  /* 0x0000000000300947 */ /* 0x000ff60003800000 */
[----:B---345:R-:W3:Y:S01]  /*0fc0*/  S2R R2, SR_LANEID ;  /* 0x0000000000027919 */ /* 0x038ee20000000000 */
[----:B------:R-:W-:Y:S05]  /*0fd0*/  WARPSYNC.ALL ;  /* 0x0000000000007948 */ /* 0x000fea0003800000 */
[----:B------:R-:W-:Y:S01]  /*0fe0*/  NOP ;  /* 0x0000000000007918 */ /* 0x000fe20000000000 */
[----:B---3--:R-:W-:-:S05]  /*0ff0*/  IMAD.SHL.U32 R6, R2, 0x4, RZ ;  /* 0x0000000402067824 */ /* 0x008fca00078e00ff */
[----:B------:R-:W3:Y:S01]  /*1000*/  LDS R7, [R6+UR8] ;  /* 0x0000000806077984 */ /* 0x000ee20008000800 */
[----:B------:R-:W-:-:S05]  /*1010*/  IADD3 R2, P1, PT, R6, UR26, RZ ;  /* 0x0000001a06027c10 */ /* 0x000fca000ff3e0ff */
[----:B------:R-:W-:-:S05]  /*1020*/  IMAD.X R3, RZ, RZ, UR27, P1 ;  /* 0x0000001bff037e24 */ /* 0x000fca00088e06ff */
[----:B---3--:R3:W4:Y:S01]  /*1030*/  ATOMG.E.EXCH.STRONG.GPU PT, RZ, [R2], R7 ;  /* 0x0000000702ff73a8 */ /* 0x00872200041ee100 */
[----:B------:R-:W-:-:S04]  /*1040*/  DEPBAR {5,4,3,2,1,0} ;  /* 0x0000003f0000791a */ /* 0x000fc80000000000 */
[----:B------:R-:W5:Y:S02]  /*1050*/  CCTL.E.C.LDCU.IV.DEEP [UR26] ;  /* 0x000000001a007540 */ /* 0x000f640009c08000 */
[----:B-----5:R3:W-:Y:S01]  /*1060*/  UTMACCTL.IV [UR26] ;  /* 0x000000001a0079b9 */ /* 0x0207e20008000000 */
[----:B------:R-:W-:Y:S01]  /*1070*/  NOP ;  /* 0x0000000000007918 */ /* 0x000fe20000000000 */
.L_x_34:
[----:B------:R-:W-:Y:S05]  /*1080*/  @P0 BRA `(.L_x_35) ;  /* 0x00000000000c0947 */ /* 0x000fea0003800000 */
[----:B------:R0:W-:Y:S01]  /*1090*/  UTMACMDFLUSH ;  /* 0x00000000000079b7 */ /* 0x0001e20000000000 */
[----:B------:R-:W-:Y:S05]  /*10a0*/  @P0 BRA `(.L_x_35) ;  /* 0x0000000000040947 */ /* 0x000fea0003800000 */
[----:B------:R-:W-:-:S04]  /*10b0*/  DEPBAR.LE SB0, 0x0 ;  /* 0x000080000000791a */ /* 0x000fc80000000000 */
.L_x_35:
[----:B------:R-:W-:Y:S05]  /*10c0*/  WARPSYNC.ALL ;  /* 0x0000000000007948 */ /* 0x000fea0003800000 */
[----:B------:R-:W-:Y:S01]  /*10d0*/  NOP ;  /* 0x0000000000007918 */ /* 0x000fe20000000000 */
[----:B----4-:R-:W-:Y:S06]  /*10e0*/  BAR.SYNC.DEFER_BLOCKING 0x0 ;  /* 0x0000000000007b1d */ /* 0x010fec0000010000 */
[----:B------:R-:W-:Y:S02]  /*10f0*/  BSSY.RECONVERGENT B3, `(.L_x_36) ;  /* 0x000000b000037945 */ /* 0x000fe40003800200 */
[----:B------:R-:W-:Y:S06]  /*1100*/  BAR.SYNC.DEFER_BLOCKING 0x0 ;  /* 0x0000000000007b1d */ /* 0x000fec0000010000 */
[----:B------:R4:W-:Y:S01]  /*1110*/  @!P0 STS [R11], RZ ;  /* 0x000000ff0b008388 */ /* 0x0009e20000000800 */
[----:B------:R-:W-:Y:S01]  /*1120*/  NOP ;  /* 0x0000000000007918 */ /* 0x000fe20000000000 */
[----:B------:R-:W-:Y:S05]  /*1130*/  @P3 BRA `(.L_x_37) ;  /* 0x0000000000183947 */ /* 0x000fea0003800000 */
[----:B---3-5:R-:W3:Y:S01]  /*1140*/  LDS R2, [UR8+0x8] ;  /* 0x00000808ff027984 */ /* 0x028ee20008000800 */
[----:B------:R-:W5:Y:S01]  /*1150*/  LDC.64 R6, c[0x0][0x390] ;  /* 0x0000e400ff067b82 */ /* 0x000f620000000a00 */
[----:B------:R-:W-:Y:S02]  /*1160*/  IMAD.MOV.U32 R3, RZ, RZ, 0x70 ;  /* 0x00000070ff037424 */ /* 0x000fe400078e00ff */
[----:B-----5:R5:W-:Y:S03]  /*1170*/  STS.64 [UR8], R6 ;  /* 0x00000006ff007988 */ /* 0x020be60008000a08 */
[----:B---3--:R-:W-:-:S05]  /*1180*/  LOP3.LUT R2, R2, 0x10, R3, 0xd8, !PT ;  /* 0x0000001002027812 */ /* 0x008fca00078ed803 */
[----:B------:R5:W-:Y:S02]  /*1190*/  STS [UR8+0x8], R2 ;  /* 0x00000802ff007988 */ /* 0x000be40008000808 */
.L_x_37:
[----:B---3--:R-:W-:Y:S05]  /*11a0*/  BSYNC.RECONVERGENT B3 ;  /* 0x0000000000037941 */ /* 0x008fea0003800200 */
.L_x_36:
[----:B------:R-:W-:Y:S04]  /*11b0*/  BSSY.RECONVERGENT B4, `(.L_x_38) ;  /* 0x0000011000047945 */ /* 0x000fe80003800200 */
[----:B------:R-:W-:Y:S04]  /*11c0*/  BSSY.RELIABLE B3, `(.L_x_39) ;  /* 0x000000e000037945 */ /* 0x000fe80003800100 */
[----:B------:R-:W-:Y:S05]  /*11d0*/  @P3 BRA `(.L_x_40) ;  /* 0x0000000000243947 */ /* 0x000fea0003800000 */
[----:B-----5:R-:W3:Y:S01]  /*11e0*/  LDS R2, [UR8+0x34] ;  /* 0x00003408ff027984 */ /* 0x020ee20008000800 */
[----:B------:R-:W-:-:S05]  /*11f0*/  IMAD.MOV.U32 R3, RZ, RZ, 0x3f000000 ;  /* 0x3f000000ff037424 */ /* 0x000fca00078e00ff */
[----:B---3--:R-:W-:-:S05]  /*1200*/  LOP3.LUT R2, R2, 0xff000000, R3, 0xb8, !PT ;  /* 0xff00000002027812 */ /* 0x008fca00078eb803 */
[----:B------:R3:W-:Y:S01]  /*1210*/  STS [UR8+0x34], R2 ;  /* 0x00003402ff007988 */ /* 0x0007e20008000808 */
[----:B------:R-:W-:Y:S05]  /*1220*/  @P3 BRA `(.L_x_41) ;  /* 0x00000000001c3947 */ /* 0x000fea0003800000 */
[----:B---3--:R-:W3:Y:S01]  /*1230*/  LDS R2, [UR8+0x38] ;  /* 0x00003808ff027984 */ /* 0x008ee20008000800 */
[----:B------:R-:W-:-:S05]  /*1240*/  IMAD.MOV.U32 R3, RZ, RZ, 0x7f ;  /* 0x0000007fff037424 */ /* 0x000fca00078e00ff */
[----:B---3--:R-:W-:-:S05]  /*1250*/  LOP3.LUT R2, R2, 0xff, R3, 0xb8, !PT ;  /* 0x000000ff02027812 */ /* 0x008fca00078eb803 */
[----:B------:R3:W-:Y:S02]  /*1260*/  STS [UR8+0x38], R2 ;  /* 0x00003802ff007988 */ /* 0x0007e40008000808 */
.L_x_40:
[----:B------:R-:W-:Y:S05]  /*1270*/  @P3 BREAK.RELIABLE B3 ;  /* 0x0000000000033942 */ /* 0x000fea0003800100 */
[----:B------:R-:W-:Y:S05]  /*1280*/  @P3 BRA `(.L_x_42) ;  /* 0x00000000000c3947 */ /* 0x000fea0003800000 */
[----:B------:R2:W-:Y:S02]  /*1290*/  STS [UR8+0x20], R5 ;  /* 0x00002005ff007988 */ /* 0x0005e40008000808 */
.L_x_41:
[----:B------:R-:W-:Y:S05]  /*12a0*/  BSYNC.RELIABLE B3 ;  /* 0x0000000000037941 */ /* 0x000fea0003800100 */
.L_x_39:
[----:B------:R2:W-:Y:S02]  /*12b0*/  @!P3 STS [UR8+0x24], R4 ;  /* 0x00002404ff00b988 */ /* 0x0005e40008000808 */
.L_x_42:
[----:B------:R-:W-:Y:S05]  /*12c0*/  BSYNC.RECONVERGENT B4 ;  /* 0x0000000000047941 */ /* 0x000fea0003800200 */
.L_x_38:
[----:B------:R-:W-:Y:S05]  /*12d0*/  WARPSYNC.ALL ;  /* 0x0000000000007948 */ /* 0x000fea0003800000 */
[----:B------:R-:W-:Y:S01]  /*12e0*/  NOP ;  /* 0x0000000000007918 */ /* 0x000fe20000000000 */
[----:B------:R-:W-:Y:S04]  /*12f0*/  BSSY.RECONVERGENT B4, `(.L_x_43) ;  /* 0x000000e000047945 */ /* 0x000fe80003800200 */
[----:B------:R-:W-:Y:S05]  /*1300*/  @P3 BRA `(.L_x_44) ;  /* 0x0000000000303947 */ /* 0x000fea0003800000 */
[----:B------:R-:W2:Y:S02]  /*1310*/  LDS R3, [UR8+0x34] ;  /* 0x00003408ff037984 */ /* 0x000ea40008000800 */
[----:B--2---:R-:W2:Y:S02]  /*1320*/  LDC.64 R4, c[0x0][0x3b8] ;  /* 0x0000ee00ff047b82 */ /* 0x004ea40000000a00 */
[----:B---3-5:R-:W3:Y:S01]  /*1330*/  LDS R2, [UR8+0x1c] ;  /* 0x00001c08ff027984 */ /* 0x028ee20008000800 */
[C---:B--2---:R-:W-:Y:S01]  /*1340*/  SHF.L.U64.HI R5, R4.reuse, 0x1, R5 ;  /* 0x0000000104057819 */ /* 0x044fe20000010205 */
[----:B------:R-:W-:-:S03]  /*1350*/  IMAD.SHL.U32 R4, R4, 0x2, RZ ;  /* 0x0000000204047824 */ /* 0x000fc600078e00ff */
[--C-:B------:R-:W-:Y:S02]  /*1360*/  SHF.R.U32.HI R7, RZ, 0x4, R5.reuse ;  /* 0x00000004ff077819 */ /* 0x100fe40000011605 */
[----:B------:R-:W-:-:S05]  /*1370*/  SHF.R.U64 R4, R4, 0x4, R5 ;  /* 0x0000000404047819 */ /* 0x000fca0000001205 */
[----:B------:R2:W-:Y:S01]  /*1380*/  STS [UR8+0xc], R4 ;  /* 0x00000c04ff007988 */ /* 0x0005e20008000808 */
[----:B------:R-:W-:Y:S02]  /*1390*/  LOP3.LUT R3, R3, 0x7, RZ, 0xb8, !PT ;  /* 0x0000000703037812 */ /* 0x000fe400078eb8ff */
[----:B---3--:R-:W-:-:S03]  /*13a0*/  LOP3.LUT R2, R2, 0xf, R7, 0xb8, !PT ;  /* 0x0000000f02027812 */ /* 0x008fc600078eb807 */
[----:B------:R2:W-:Y:S04]  /*13b0*/  STS [UR8+0x34], R3 ;  /* 0x00003403ff007988 */ /* 0x0005e80008000808 */
[----:B------:R2:W-:Y:S02]  /*13c0*/  STS [UR8+0x1c], R2 ;  /* 0x00001c02ff007988 */ /* 0x0005e40008000808 */
.L_x_44:
[----:B------:R-:W-:Y:S05]  /*13d0*/  BSYNC.RECONVERGENT B4 ;  /* 0x0000000000047941 */ /* 0x000fea0003800200 */
.L_x_43:
[----:B------:R-:W-:Y:S04]  /*13e0*/  BSSY.RECONVERGENT B5, `(.L_x_45) ;  /* 0x000001a000057945 */ /* 0x000fe80003800200 */
[----:B------:R-:W-:Y:S04]  /*13f0*/  BSSY.RELIABLE B4, `(.L_x_46) ;  /* 0x0000015000047945 */ /* 0x000fe80003800100 */
[----:B------:R-:W-:Y:S05]  /*1400*/  @P3 BRA `(.L_x_47) ;  /* 0x0000000000203947 */ /* 0x000fea0003800000 */
[----:B--23-5:R-:W2:Y:S02]  /*1410*/  LDS R2, [UR8+0x34] ;  /* 0x00003408ff027984 */ /* 0x02cea40008000800 */
[----:B--2---:R-:W-:-:S05]  /*1420*/  LOP3.LUT R2, R2, 0x38, RZ, 0xb8, !PT ;  /* 0x0000003802027812 */ /* 0x004fca00078eb8ff */
[----:B------:R2:W-:Y:S01]  /*1430*/  STS [UR8+0x34], R2 ;  /* 0x00003402ff007988 */ /* 0x0005e20008000808 */
[----:B------:R-:W-:Y:S05]  /*1440*/  @P3 BRA `(.L_x_48) ;  /* 0x0000000000203947 */ /* 0x000fea0003800000 */
[----:B--2---:R-:W2:Y:S01]  /*1450*/  LDS R2, [UR8+0x8] ;  /* 0x00000808ff027984 */ /* 0x004ea20008000800 */
[----:B------:R-:W-:-:S05]  /*1460*/  IMAD.MOV.U32 R3, RZ, RZ, 0x780 ;  /* 0x00000780ff037424 */ /* 0x000fca00078e00ff */
[----:B--2---:R-:W-:-:S05]  /*1470*/  LOP3.LUT R2, R2, 0x300, R3, 0xd8, !PT ;  /* 0x0000030002027812 */ /* 0x004fca00078ed803 */
[----:B------:R2:W-:Y:S02]  /*1480*/  STS [UR8+0x8], R2 ;  /* 0x00000802ff007988 */ /* 0x0005e40008000808 */
.L_x_47:
[----:B------:R-:W-:Y:S05]  /*1490*/  @P3 BRA `(.L_x_49) ;  /* 0x0000000000283947 */ /* 0x000fea0003800000 */
[----:B--23-5:R-:W2:Y:S02]  /*14a0*/  LDS R2, [UR8+0x8] ;  /* 0x00000808ff027984 */ /* 0x02cea40008000800 */
[----:B--2---:R-:W-:-:S05]  /*14b0*/  LOP3.LUT R2, R2, 0x1800, RZ, 0xb8, !PT ;  /* 0x0000180002027812 */ /* 0x004fca00078eb8ff */
[----:B------:R3:W-:Y:S02]  /*14c0*/  STS [UR8+0x8], R2 ;  /* 0x00000802ff007988 */ /* 0x0007e40008000808 */
.L_x_48:
[----:B------:R-:W-:Y:S05]  /*14d0*/  @P3 BREAK.RELIABLE B4 ;  /* 0x0000000000043942 */ /* 0x000fea0003800100 */
[----:B------:R-:W-:Y:S05]  /*14e0*/  @P3 BRA `(.L_x_50) ;  /* 0x0000000000243947 */ /* 0x000fea0003800000 */
[----:B--23--:R-:W2:Y:S01]  /*14f0*/  LDS R2, [UR8+0x8] ;  /* 0x00000808ff027984 */ /* 0x00cea20008000800 */
[----:B------:R-:W-:-:S05]  /*1500*/  IMAD.MOV.U32 R3, RZ, RZ, 0x6000 ;  /* 0x00006000ff037424 */ /* 0x000fca00078e00ff */
[----:B--2---:R-:W-:-:S04]  /*1510*/  LOP3.LUT R2, R2, 0x6000, R3, 0xd8, !PT ;  /* 0x0000600002027812 */ /* 0x004fc800078ed803 */
[----:B------:R-:W-:-:S05]  /*1520*/  LOP3.LUT R2, R2, 0x400000, RZ, 0xb8, !PT ;  /* 0x0040000002027812 */ /* 0x000fca00078eb8ff */
[----:B------:R2:W-:Y:S02]  /*1530*/  STS [UR8+0x8], R2 ;  /* 0x00000802ff007988 */ /* 0x0005e40008000808 */
.L_x_49:
[----:B------:R-:W-:Y:S05]  /*1540*/  BSYNC.RELIABLE B4 ;  /* 0x0000000000047941 */ /* 0x000fea0003800100 */
.L_x_46:
[----:B--23-5:R-:W2:Y:S02]  /*1550*/  @!P3 LDS R2, [UR8+0x8] ;  /* 0x00000808ff02b984 */ /* 0x02cea40008000800 */
[----:B--2---:R-:W-:-:S05]  /*1560*/  @!P3 LOP3.LUT R2, R2, 0x8000, RZ, 0xb8, !PT ;  /* 0x000080000202b812 */ /* 0x004fca00078eb8ff */
[----:B------:R5:W-:Y:S02]  /*1570*/  @!P3 STS [UR8+0x8], R2 ;  /* 0x00000802ff00b988 */ /* 0x000be40008000808 */
.L_x_50:
[----:B------:R-:W-:Y:S05]  /*1580*/  BSYNC.RECONVERGENT B5 ;  /* 0x0000000000057941 */ /* 0x000fea0003800200 */
.L_x_45:
[----:B------:R-:W-:Y:S05]  /*1590*/  WARPSYNC.ALL ;  /* 0x0000000000007948 */ /* 0x000fea0003800000 */
[----:B------:R-:W-:Y:S01]  /*15a0*/  NOP ;  /* 0x0000000000007918 */ /* 0x000fe20000000000 */
[----:B------:R-:W-:-:S04]  /*15b0*/  UIADD3 UR4, UPT, UPT, UR4, 0x100, URZ ;  /* 0x0000010004047890 */ /* 0x000fc8000fffe0ff */
[----:B------:R-:W-:-:S04]  /*15c0*/  UIADD3 UR20, UP0, UPT, UR4, UR20, URZ ;  /* 0x0000001404147290 */ /* 0x000fc8000ff1e0ff */
[----:B------:R-:W-:Y:S01]  /*15d0*/  ULEA.HI.X.SX32 UR21, UR4, UR21, 0x1, UP0 ;  /* 0x0000001504157291 */ /* 0x000fe200080f0eff */
[----:B------:R-:W-:Y:S11]  /*15e0*/  @P0 BRA `(.L_x_51) ;  /* 0x0000000000300947 */ /* 0x000ff60003800000 */
[----:B--23-5:R-:W2:Y:S01]  /*15f0*/  S2R R2, SR_LANEID ;  /* 0x0000000000027919 */ /* 0x02cea20000000000 */
[----:B------:R-:W-:Y:S05]  /*1600*/  WARPSYNC.ALL ;  /* 0x0000000000007948 */ /* 0x000fea0003800000 */
[----:B------:R-:W-:Y:S01]  /*1610*/  NOP ;  /* 0x0000000000007918 */ /* 0x000fe20000000000 */
[----:B--2---:R-:W-:-:S05]  /*1620*/  IMAD.SHL.U32 R4, R2, 0x4, RZ ;  /* 0x0000000402047824 */ /* 0x004fca00078e00ff */
[----:B------:R-:W2:Y:S01]  /*1630*/  LDS R5, [R4+UR8] ;  /* 0x0000000804057984 */ /* 0x000ea20008000800 */
[----:B------:R-:W-:-:S05]  /*1640*/  IADD3 R2, P1, PT, R4, UR20, RZ ;  /* 0x0000001404027c10 */ /* 0x000fca000ff3e0ff */
[----:B------:R-:W-:-:S05]  /*1650*/  IMAD.X R3, RZ, RZ, UR21, P1 ;  /* 0x00000015ff037e24 */ /* 0x000fca00088e06ff */
[----:B--2---:R2:W3:Y:S01]  /*1660*/  ATOMG.E.EXCH.STRONG.GPU PT, RZ, [R2], R5 ;  /* 0x0000000502ff73a8 */ /* 0x0044e200041ee100 */
[----:B------:R-:W-:-:S04]  /*1670*/  DEPBAR {5,4,3,2,1,0} ;  /* 0x0000003f0000791a */ /* 0x000fc80000000000 */
[----:B------:R-:W5:Y:S02]  /*1680*/  CCTL.E.C.LDCU.IV.DEEP [UR20] ;  /* 0x0000000014007540 */ /* 0x000f640009c08000 */
[----:B-----5:R2:W-:Y:S01]  /*1690*/  UTMACCTL.IV [UR20] ;  /* 0x00000000140079b9 */ /* 0x0205e20008000000 */
[----:B------:R-:W-:Y:S01]  /*16a0*/  NOP ;  /* 0x0000000000007918 */ /* 0x000fe20000000000 */
.L_x_51:
[----:B------:R-:W-:Y:S05]  /*16b0*/  @P0 BRA `(.L_x_52) ;  /* 0x00000000000c0947 */ /* 0x000fea0003800000 */
[----:B------:R0:W-:Y:S01]  /*16c0*/  UTMACMDFLUSH ;  /* 0x00000000000079b7 */ /* 0x0001e20000000000 */
[----:B------:R-:W-:Y:S05]  /*16d0*/  @P0 BRA `(.L_x_52) ;  /* 0x0000000000040947 */ /* 0x000fea0003800000 */
[----:B------:R-:W-:-:S04]  /*16e0*/  DEPBAR.LE SB0, 0x0 ;  /* 0x000080000000791a */ /* 0x000fc80000000000 */
.L_x_52:
[----:B------:R-:W-:Y:S05]  /*16f0*/  WARPSYNC.ALL ;  /* 0x0000000000007948 */ /* 0x000fea0003800000 */
[----:B------:R-:W-:Y:S01]  /*1700*/  NOP ;  /* 0x0000000000007918 */ /* 0x000fe20000000000 */
[----:B---3--:R-:W-:Y:S01]  /*1710*/  BAR.SYNC.DEFER_BLOCKING 0x0 ;  /* 0x0000000000007b1d */ /* 0x008fe20000010000 */
[----:B--2--5:R-:W-:Y:S01]  /*1720*/  SHF.R.U32.HI R2, RZ, 0x5, R0 ;  /* 0x00000005ff027819 */ /* 0x024fe20000011600 */
[----:B------:R-:W-:Y:S01]  /*1730*/  UIADD3 UR12, UPT, UPT, UR8, 0x8010, URZ ;  /* 0x00008010080c7890 */ /* 0x000fe2000fffe0ff */
[----:B------:R-:W-:Y:S01]  /*1740*/  ISETP.GE.AND P0, PT, R10, 0x1, PT ;  /* 0x000000010a00780c */ /* 0x000fe20003f06270 */
[----:B------:R-:W-:Y:S01]  /*1750*/  USHF.L.U32 UR15, UR7, 0x7, URZ ;  /* 0x00000007070f7899 */ /* 0x000fe200080006ff */
[----:B------:R-:W-:Y:S01]  /*1760*/  R2UR UR22, R2 ;  /* 0x00000000021672ca */ /* 0x000fe200000e0000 */
[----:B------:R-:W-:Y:S01]  /*1770*/  VOTEU.ALL UP0, P3 ;  /* 0x0000000000ff7886 */ /* 0x000fe20001800000 */
[----:B------:R-:W-:Y:S01]  /*1780*/  UMOV UR4, 0x1 ;  /* 0x0000000100047882 */ /* 0x000fe20000000000 */
[----:B------:R-:W-:Y:S01]  /*1790*/  VOTEU.ALL UP1, P3 ;  /* 0x0000000000ff7886 */ /* 0x000fe20001820000 */
[----:B------:R-:W-:Y:S01]  /*17a0*/  USHF.L.U32 UR19, UR19, 0x7, URZ ;  /* 0x0000000713137899 */ /* 0x000fe200080006ff */
[----:B------:R-:W-:Y:S01]  /*17b0*/  BSSY.RECONVERGENT B5, `(.L_x_53) ;  /* 0x0000018000057945 */ /* 0x000fe20003800200 */
[----:B------:R-:W-:-:S04]  /*17c0*/  @!UP0 UIADD3 UR10, UPT, UPT, -UR4, 0x100000, URZ ;  /* 0x00100000040a8890 */ /* 0x000fc8000fffe1ff */
[----:B------:R-:W-:Y:S02]  /*17d0*/  @!UP0 USHF.L.U32 UR11, UR10, 0xb, URZ ;  /* 0x0000000b0a0b8899 */ /* 0x000fe400080006ff */
[----:B------:R-:W-:Y:S02]  /*17e0*/  @!UP0 USHF.L.U32 UR10, UR10, 0x1, URZ ;  /* 0x000000010a0a8899 */ /* 0x000fe400080006ff */
[----:B------:R-:W-:-:S04]  /*17f0*/  @!UP0 UIADD3 UR4, UPT, UPT, -UR4, 0x100000, URZ ;  /* 0x0010000004048890 */ /* 0x000fc8000fffe1ff */
[----:B------:R-:W-:Y:S02]  /*1800*/  @!UP0 USHF.L.U32 UR5, UR4, 0xb, URZ ;  /* 0x0000000b04058899 */ /* 0x000fe400080006ff */
[----:B------:R-:W-:Y:S01]  /*1810*/  @!UP0 USHF.L.U32 UR4, UR4, 0x1, URZ ;  /* 0x0000000104048899 */ /* 0x000fe200080006ff */
[----:B------:R-:W-:Y:S01]  /*1820*/  VOTEU.ALL UP0, P3 ;  /* 0x0000000000ff7886 */ /* 0x000fe20001800000 */
[----:B------:R-:W2:Y:S04]  /*1830*/  FENCE.VIEW.ASYNC.S ;  /* 0x00000000000073c6 */ /* 0x000ea80000000000 */
[----:B--2---:R2:W3:Y:S06]  /*1840*/  @!UP0 SYNCS.EXCH.64 URZ, [UR8+0x8000], UR10 ;  /* 0x0080000a08ff85b2 */ /* 0x0044ec0008000100 */
[----:B------:R2:W3:Y:S02]  /*1850*/  @!UP1 SYNCS.EXCH.64 URZ, [UR8+0x8010], UR4 ;  /* 0x0080100408ff95b2 */ /* 0x0004e40008000100 */
[----:B---3--:R-:W-:Y:S06]  /*1860*/  BAR.SYNC.DEFER_BLOCKING 0x0 ;  /* 0x0000000000007b1d */ /* 0x008fec0000010000 */
[----:B------:R-:W-:Y:S05]  /*1870*/  @P3 BRA `(.L_x_54) ;  /* 0x00000000002c3947 */ /* 0x000fea0003800000 */
[----:B--2---:R-:W-:Y:S02]  /*1880*/  UMOV UR4, 0x1 ;  /* 0x0000000100047882 */ /* 0x004fe40000000000 */
[----:B------:R-:W-:-:S04]  /*1890*/  UIADD3 UR10, UPT, UPT, -UR4, 0x100000, URZ ;  /* 0x00100000040a7890 */ /* 0x000fc8000fffe1ff */
[----:B------:R-:W-:Y:S02]  /*18a0*/  USHF.L.U32 UR11, UR10, 0xb, URZ ;  /* 0x0000000b0a0b7899 */ /* 0x000fe400080006ff */
[----:B------:R-:W-:Y:S02]  /*18b0*/  USHF.L.U32 UR10, UR10, 0x1, URZ ;  /* 0x000000010a0a7899 */ /* 0x000fe400080006ff */
[----:B------:R-:W-:-:S04]  /*18c0*/  UIADD3 UR4, UPT, UPT, -UR4, 0x100000, URZ ;  /* 0x0010000004047890 */ /* 0x000fc8000fffe1ff */
[----:B------:R-:W-:Y:S02]  /*18d0*/  USHF.L.U32 UR5, UR4, 0xb, URZ ;  /* 0x0000000b04057899 */ /* 0x000fe400080006ff */
[----:B------:R-:W-:Y:S01]  /*18e0*/  USHF.L.U32 UR4, UR4, 0x1, URZ ;  /* 0x0000000104047899 */ /* 0x000fe200080006ff */
[----:B------:R-:W2:Y:S03]  /*18f0*/  FENCE.VIEW.ASYNC.S ;  /* 0x00000000000073c6 */ /* 0x000ea60000000000 */
[----:B--2---:R3:W5:Y:S08]  /*1900*/  SYNCS.EXCH.64 URZ, [UR8+0x8008], UR10 ;  /* 0x0080080a08ff75b2 */ /* 0x0047700008000100 */
[----:B------:R3:W2:Y:S02]  /*1910*/  SYNCS.EXCH.64 URZ, [UR8+0x8018], UR4 ;  /* 0x0080180408ff75b2 */ /* 0x0006a40008000100 */
[----:B---3--:R-:W-:Y:S01]  /*1920*/  NOP ;  /* 0x0000000000007918 */ /* 0x008fe20000000000 */
.L_x_54:
[----:B--2---:R-:W-:Y:S05]  /*1930*/  BSYNC.RECONVERGENT B5 ;  /* 0x0000000000057941 */ /* 0x004fea0003800200 */
.L_x_53:
[----:B------:R-:W-:Y:S05]  /*1940*/  @!P0 BRA `(.L_x_55) ;  /* 0x0000000800108947 */ /* 0x000fea0003800000 */
[----:B-----5:R-:W-:Y:S01]  /*1950*/  BAR.SYNC.DEFER_BLOCKING 0x0 ;  /* 0x0000000000007b1d */ /* 0x020fe20000010000 */
[----:B------:R-:W-:Y:S01]  /*1960*/  @!P3 IMAD.MOV.U32 R2, RZ, RZ, 0x4000 ;  /* 0x00004000ff02b424 */ /* 0x000fe200078e00ff */
[----:B------:R-:W-:Y:S02]  /*1970*/  ELECT P1, URZ, PT ;  /* 0x0000000000ff782f */ /* 0x000fe40003820000 */
[----:B------:R-:W-:Y:S02]  /*1980*/  ELECT P0, URZ, PT ;  /* 0x0000000000ff782f */ /* 0x000fe40003800000 */
[C---:B------:R-:W-:Y:S01]  /*1990*/  ISETP.LT.U32.AND P1, PT, R68.reuse, 0x20, P1 ;  /* 0x000000204400780c */ /* 0x040fe20000f21070 */
[----:B------:R-:W-:Y:S01]  /*19a0*/  UMOV UR11, UR15 ;  /* 0x0000000f000b7c82 */ /* 0x000fe20008000000 */
[----:B------:R-:W-:Y:S01]  /*19b0*/  ISETP.LT.U32.AND P0, PT, R68, 0x20, P0 ;  /* 0x000000204400780c */ /* 0x000fe20000701070 */
[----:B------:R-:W-:-:S10]  /*19c0*/  UIADD3 UR16, UPT, UPT, UR8, 0x4000, URZ ;  /* 0x0000400008107890 */ /* 0x000fd4000fffe0ff */
[----:B------:R-:W-:Y:S01]  /*19d0*/  VOTEU.ANY UP0, P1 ;  /* 0x0000000000ff7886 */ /* 0x000fe20000800100 */
[----:B------:R-:W-:Y:S01]  /*19e0*/  VOTEU.ANY UP2, P1 ;  /* 0x0000000000ff7886 */ /* 0x000fe20000840100 */
[----:B------:R-:W-:Y:S01]  /*19f0*/  VOTEU.ANY UP1, P0 ;  /* 0x0000000000ff7886 */ /* 0x000fe20000020100 */
[----:B------:R-:W-:Y:S01]  /*1a00*/  VOTEU.ANY UP3, P0 ;  /* 0x0000000000ff7886 */ /* 0x000fe20000060100 */
[----:B------:R2:W-:Y:S01]  /*1a10*/  @!P3 SYNCS.ARRIVE.TRANS64 RZ, [UR8+0x8000], R2 ;  /* 0x00800002ffffb9a7 */ /* 0x0005e20008000008 */
[----:B------:R3:W-:Y:S06]  /*1a20*/  MEMBAR.ALL.CTA ;  /* 0x0000000000007992 */ /* 0x0007ec0000008000 */
[----:B---3--:R-:W3:Y:S01]  /*1a30*/  FENCE.VIEW.ASYNC.S ;  /* 0x00000000000073c6 */ /* 0x008ee20000000000 */
[----:B------:R-:W-:Y:S01]  /*1a40*/  @UP0 UIADD3 UR9, UPT, UPT, UR8, 0x8000, URZ ;  /* 0x0000800008090890 */ /* 0x000fe2000fffe0ff */
[----:B------:R-:W-:Y:S01]  /*1a50*/  @UP0 UMOV UR10, URZ ;  /* 0x000000ff000a0c82 */ /* 0x000fe20008000000 */
[----:B------:R-:W-:Y:S01]  /*1a60*/  @UP1 UIADD3 UR17, UPT, UPT, UR8, 0x8000, URZ ;  /* 0x0000800008111890 */ /* 0x000fe2000fffe0ff */
[----:B------:R-:W-:Y:S01]  /*1a70*/  @UP1 UMOV UR18, URZ ;  /* 0x000000ff00121c82 */ /* 0x000fe20008000000 */
[----:B------:R-:W-:Y:S01]  /*1a80*/  UISETP.NE.U32.AND UP0, UPT, UR22, URZ, UPT ;  /* 0x000000ff1600728c */ /* 0x000fe2000bf05070 */
[----:B---3--:R-:W-:Y:S06]  /*1a90*/  BAR.SYNC.DEFER_BLOCKING 0x0 ;  /* 0x0000000000007b1d */ /* 0x008fec0000010000 */
[----:B------:R2:W-:Y:S02]  /*1aa0*/  @UP2 UTMALDG.2D [UR8], [UR24] ;  /* 0x00000008180025b4 */ /* 0x0005e40008008000 */
[----:B------:R-:W-:Y:S06]  /*1ab0*/  BAR.SYNC.DEFER_BLOCKING 0x0 ;  /* 0x0000000000007b1d */ /* 0x000fec0000010000 */
[----:B------:R2:W-:Y:S02]  /*1ac0*/  @UP3 UTMALDG.2D [UR16], [UR26] ;  /* 0x000000101a0035b4 */ /* 0x0005e40008008000 */
[----:B------:R-:W-:Y:S06]  /*1ad0*/  BAR.SYNC.DEFER_BLOCKING 0x0 ;  /* 0x0000000000007b1d */ /* 0x000fec0000010000 */
[----:B------:R-:W3:Y:S02]  /*1ae0*/  SYNCS.PHASECHK.TRANS64.TRYWAIT P0, [UR8+0x8000], RZ ;  /* 0x008000ffff0075a7 */ /* 0x000ee40008001108 */
[----:B--23--:R-:W-:Y:S05]  /*1af0*/  @!P0 BRA `(.L_x_56) ;  /* 0x0000000c00a88947 */ /* 0x00cfea0003800000 */
.L_x_70:
[----:B------:R-:W-:Y:S05]  /*1b00*/  BRA.U UP0, `(.L_x_57) ;  /* 0x00000001004c7547 */ /* 0x000fea000b800000 */
[----:B------:R-:W-:Y:S02]  /*1b10*/  USHF.R.U32.HI UR4, URZ, 0x4, UR8 ;  /* 0x00000004ff047899 */ /* 0x000fe40008011608 */
[----:B------:R-:W-:Y:S02]  /*1b20*/  USHF.R.U32.HI UR6, URZ, 0x4, UR16 ;  /* 0x00000004ff067899 */ /* 0x000fe40008011610 */
[----:B------:R-:W-:Y:S02]  /*1b30*/  USGXT.U32 UR4, UR4, 0xe ;  /* 0x0000000e0404789a */ /* 0x000fe40008000000 */
[----:B------:R-:W-:Y:S01]  /*1b40*/  USGXT.U32 UR6, UR6, 0xe ;  /* 0x0000000e0606789a */ /* 0x000fe20008000000 */
[----:B------:R-:W-:Y:S01]  /*1b50*/  UMOV UR10, 0xfffffffe ;  /* 0xfffffffe000a7882 */ /* 0x000fe20000000000 */
[----:B------:R-:W-:Y:S01]  /*1b60*/  UMOV UR11, 0x7fffbfdf ;  /* 0x7fffbfdf000b7882 */ /* 0x000fe20000000000 */
[----:B------:R-:W-:Y:S01]  /*1b70*/  UMOV UR5, URZ ;  /* 0x000000ff00057c82 */ /* 0x000fe20008000000 */
[----:B------:R-:W-:Y:S01]  /*1b80*/  UMOV UR7, URZ ;  /* 0x000000ff00077c82 */ /* 0x000fe20008000000 */
[----:B------:R-:W-:-:S02]  /*1b90*/  UIADD3.64 UR16, UPT, UPT, UR4, -UR10, URZ ;  /* 0x8000000a04107297 */ /* 0x000fc4000fffe0ff */
[----:B------:R-:W-:Y:S01]  /*1ba0*/  UIADD3.64 UR10, UPT, UPT, UR6, -UR10, URZ ;  /* 0x8000000a060a7297 */ /* 0x000fe2000fffe0ff */
[----:B------:R-:W-:Y:S01]  /*1bb0*/  UMOV UR28, 0x0 ;  /* 0x00000000001c7882 */ /* 0x000fe20000000000 */
[----:B------:R-:W-:Y:S01]  /*1bc0*/  UMOV UR29, 0x8200010 ;  /* 0x08200010001d7882 */ /* 0x000fe20000000000 */
[----:B------:R-:W-:Y:S01]  /*1bd0*/  UMOV UR5, 0x80004020 ;  /* 0x8000402000057882 */ /* 0x000fe20000000000 */
[----:B------:R-:W-:Y:S01]  /*1be0*/  UMOV UR7, 0x80004020 ;  /* 0x8000402000077882 */ /* 0x000fe20000000000 */
[----:B------:R-:W-:Y:S01]  /*1bf0*/  UMOV UR30, 0x0 ;  /* 0x00000000001e7882 */ /* 0x000fe20000000000 */
[----:B------:R-:W-:Y:S01]  /*1c00*/  UMOV UR31, 0x8200010 ;  /* 0x08200010001f7882 */ /* 0x000fe20000000000 */
[----:B------:R2:W-:Y:S02]  /*1c10*/  UTCHMMA gdesc[UR4], gdesc[UR6], tmem[UR23], tmem[UR28], idesc[UR29], !UPT ;  /* 0x00ff1c06040075ea */ /* 0x0005e4000f800017 */
[----:B------:R2:W-:Y:S01]  /*1c20*/  UTCHMMA gdesc[UR16], gdesc[UR10], tmem[UR23], tmem[UR30], idesc[UR31], UPT ;  /* 0x00ff1e0a100075ea */ /* 0x0005e2000b800017 */
[----:B------:R-:W-:-:S02]  /*1c30*/  NOP ;  /* 0x0000000000007918 */ /* 0x000fc40000000000 */
.L_x_57:
[----:B------:R-:W-:Y:S01]  /*1c40*/  ELECT P0, URZ, PT ;  /* 0x0000000000ff782f */ /* 0x000fe20003800000 */
[----:B--2---:R-:W-:Y:S01]  /*1c50*/  UMOV UR4, UR12 ;  /* 0x0000000c00047c82 */ /* 0x004fe20008000000 */
[----:B------:R-:W-:Y:S02]  /*1c60*/  UMOV UR5, URZ ;  /* 0x000000ff00057c82 */ /* 0x000fe40008000000 */
[----:B------:R-:W-:-:S13]  /*1c70*/  ISETP.LT.U32.AND P0, PT, R68, 0x20, P0 ;  /* 0x000000204400780c */ /* 0x000fda0000701070 */
[----:B------:R-:W-:Y:S01]  /*1c80*/  VOTEU.ANY UP0, P0 ;  /* 0x0000000000ff7886 */ /* 0x000fe20000000100 */
[----:B------:R-:W-:Y:S01]  /*1c90*/  VOTEU.ANY UP1, P0 ;  /* 0x0000000000ff7886 */ /* 0x000fe20000020100 */
[----:B------:R-:W-:-:S03]  /*1ca0*/  ISETP.GE.U32.AND P0, PT, R10, 0x21, PT ;  /* 0x000000210a00780c */ /* 0x000fc60003f06070 */
[----:B------:R-:W-:Y:S02]  /*1cb0*/  @UP0 UMOV UR4, UR4 ;  /* 0x0000000400040c82 */ /* 0x000fe40008000000 */
[----:B------:R2:W-:Y:S01]  /*1cc0*/  @UP1 UTCBAR [UR4], URZ ;  /* 0x000000ff040013e9 */ /* 0x0005e200080000ff */
[----:B------:R-:W-:Y:S06]  /*1cd0*/  BAR.SYNC.DEFER_BLOCKING 0x0 ;  /* 0x0000000000007b1d */ /* 0x000fec0000010000 */
[----:B------:R-:W3:Y:S02]  /*1ce0*/  SYNCS.PHASECHK.TRANS64.TRYWAIT P1, [UR8+0x8010], RZ ;  /* 0x008010ffff0075a7 */ /* 0x000ee40008021108 */
[----:B--23--:R-:W-:Y:S05]  /*1cf0*/  @!P1 BRA `(.L_x_58) ;  /* 0x0000000c00349947 */ /* 0x00cfea0003800000 */
.L_x_71:
[----:B------:R-:W-:Y:S01]  /*1d00*/  UMOV UR4, URZ ;  /* 0x000000ff00047c82 */ /* 0x000fe20008000000 */
[----:B------:R-:W-:Y:S05]  /*1d10*/  @!P0 BRA `(.L_x_55) ;  /* 0x00000004001c8947 */ /* 0x000fea0003800000 */
[----:B------:R-:W2:Y:S01]  /*1d20*/  LDCU UR29, c[0x0][0x3a0] ;  /* 0x00007400ff1d77ac */ /* 0x000ea20008000800 */
[----:B------:R-:W-:Y:S01]  /*1d30*/  UMOV UR9, 0x1 ;  /* 0x0000000100097882 */ /* 0x000fe20000000000 */
[----:B------:R-:W-:-:S05]  /*1d40*/  UMOV UR14, 0x20 ;  /* 0x00000020000e7882 */ /* 0x000fca0000000000 */
.L_x_62:
[----:B------:R-:W-:Y:S01]  /*1d50*/  BAR.SYNC.DEFER_BLOCKING 0x0 ;  /* 0x0000000000007b1d */ /* 0x000fe20000010000 */
[----:B------:R-:W-:Y:S01]  /*1d60*/  ULEA UR28, UR9, UR8, 0x3 ;  /* 0x00000008091c7291 */ /* 0x000fe2000f8e18ff */
[----:B------:R-:W-:Y:S01]  /*1d70*/  @!P3 IMAD.MOV.U32 R2, RZ, RZ, 0x4000 ;  /* 0x00004000ff02b424 */ /* 0x000fe200078e00ff */
[----:B------:R-:W-:Y:S01]  /*1d80*/  ELECT P1, URZ, PT ;  /* 0x0000000000ff782f */ /* 0x000fe20003820000 */
[----:B------:R-:W-:-:S03]  /*1d90*/  ULEA UR12, UR9, UR8, 0xd ;  /* 0x00000008090c7291 */ /* 0x000fc6000f8e68ff */
[----:B------:R-:W-:Y:S02]  /*1da0*/  ISETP.LT.U32.AND P1, PT, R68, 0x20, P1 ;  /* 0x000000204400780c */ /* 0x000fe40000f21070 */
[----:B------:R-:W-:Y:S01]  /*1db0*/  ELECT P0, URZ, PT ;  /* 0x0000000000ff782f */ /* 0x000fe20003800000 */
[----:B------:R-:W-:-:S03]  /*1dc0*/  UIADD3 UR16, UPT, UPT, UR12, 0x4000, URZ ;  /* 0x000040000c107890 */ /* 0x000fc6000fffe0ff */
[----:B------:R-:W-:Y:S01]  /*1dd0*/  ISETP.LT.U32.AND P0, PT, R68, 0x20, P0 ;  /* 0x000000204400780c */ /* 0x000fe20000701070 */
[----:B------:R-:W-:Y:S01]  /*1de0*/  UMOV UR18, UR14 ;  /* 0x0000000e00127c82 */ /* 0x000fe20008000000 */
[----:B------:R-:W-:-:S05]  /*1df0*/  USHF.L.U32 UR5, UR4, 0x1f, URZ ;  /* 0x0000001f04057899 */ /* 0x000fca00080006ff */
[----:B------:R-:W-:Y:S01]  /*1e00*/  VOTEU.ANY UP0, P1 ;  /* 0x0000000000ff7886 */ /* 0x000fe20000800100 */
[----:B------:R3:W-:Y:S01]  /*1e10*/  @!P3 SYNCS.ARRIVE.TRANS64 RZ, [UR28+0x8000], R2 ;  /* 0x00800002ffffb9a7 */ /* 0x0007e2000800001c */
[----:B------:R5:W-:Y:S06]  /*1e20*/  MEMBAR.ALL.CTA ;  /* 0x0000000000007992 */ /* 0x000bec0000008000 */
[----:B-----5:R-:W5:Y:S01]  /*1e30*/  FENCE.VIEW.ASYNC.S ;  /* 0x00000000000073c6 */ /* 0x020f620000000000 */
[----:B------:R-:W-:Y:S01]  /*1e40*/  @UP0 UIADD3 UR13, UPT, UPT, UR28, 0x8000, URZ ;  /* 0x000080001c0d0890 */ /* 0x000fe2000fffe0ff */
[----:B-----5:R-:W-:Y:S01]  /*1e50*/  VOTEU.ANY UP0, P1 ;  /* 0x0000000000ff7886 */ /* 0x020fe20000800100 */
[----:B------:R-:W-:Y:S01]  /*1e60*/  VOTEU.ANY UP1, P0 ;  /* 0x0000000000ff7886 */ /* 0x000fe20000020100 */
[----:B---3--:R-:W-:-:S04]  /*1e70*/  IMAD.U32 R2, RZ, RZ, UR5 ;  /* 0x00000005ff027e24 */ /* 0x008fc8000f8e00ff */
[----:B------:R-:W-:Y:S01]  /*1e80*/  @UP1 UIADD3 UR17, UPT, UPT, UR28, 0x8000, URZ ;  /* 0x000080001c111890 */ /* 0x000fe2000fffe0ff */
[----:B------:R-:W-:Y:S01]  /*1e90*/  VOTEU.ANY UP1, P0 ;  /* 0x0000000000ff7886 */ /* 0x000fe20000020100 */
[----:B------:R-:W-:Y:S06]  /*1ea0*/  BAR.SYNC.DEFER_BLOCKING 0x0 ;  /* 0x0000000000007b1d */ /* 0x000fec0000010000 */
[----:B------:R3:W-:Y:S01]  /*1eb0*/  @UP0 UTMALDG.2D [UR12], [UR24] ;  /* 0x0000000c180005b4 */ /* 0x0007e20008008000 */
[----:B------:R-:W-:Y:S01]  /*1ec0*/  UISETP.NE.U32.AND UP0, UPT, UR22, URZ, UPT ;  /* 0x000000ff1600728c */ /* 0x000fe2000bf05070 */
[----:B------:R-:W-:Y:S06]  /*1ed0*/  BAR.SYNC.DEFER_BLOCKING 0x0 ;  /* 0x0000000000007b1d */ /* 0x000fec0000010000 */
[----:B------:R3:W-:Y:S02]  /*1ee0*/  @UP1 UTMALDG.2D [UR16], [UR26] ;  /* 0x000000101a0015b4 */ /* 0x0007e40008008000 */
[----:B------:R-:W-:Y:S06]  /*1ef0*/  BAR.SYNC.DEFER_BLOCKING 0x0 ;  /* 0x0000000000007b1d */ /* 0x000fec0000010000 */
[----:B------:R-:W5:Y:S02]  /*1f00*/  SYNCS.PHASECHK.TRANS64.TRYWAIT P0, [UR28+0x8000], R2 ;  /* 0x00800002ff0075a7 */ /* 0x000f64000800111c */
[----:B---3-5:R-:W-:Y:S05]  /*1f10*/  @!P0 BRA `(.L_x_59) ;  /* 0x0000000800b88947 */ /* 0x028fea0003800000 */
.L_x_72:
[----:B------:R-:W-:Y:S05]  /*1f20*/  BRA.U UP0, `(.L_x_60) ;  /* 0x00000001004c7547 */ /* 0x000fea000b800000 */
[----:B------:R-:W-:Y:S02]  /*1f30*/  USHF.R.U32.HI UR10, URZ, 0x4, UR12 ;  /* 0x00000004ff0a7899 */ /* 0x000fe4000801160c */
[----:B------:R-:W-:Y:S02]  /*1f40*/  USHF.R.U32.HI UR12, URZ, 0x4, UR16 ;  /* 0x00000004ff0c7899 */ /* 0x000fe40008011610 */
[----:B------:R-:W-:Y:S02]  /*1f50*/  USGXT.U32 UR10, UR10, 0xe ;  /* 0x0000000e0a0a789a */ /* 0x000fe40008000000 */
[----:B------:R-:W-:Y:S02]  /*1f60*/  USGXT.U32 UR12, UR12, 0xe ;  /* 0x0000000e0c0c789a */ /* 0x000fe40008000000 */
[----:B------:R-:W-:Y:S02]  /*1f70*/  UIADD3 UR16, UP0, UPT, UR10, 0x2, URZ ;  /* 0x000000020a107890 */ /* 0x000fe4000ff1e0ff */
[----:B------:R-:W-:Y:S01]  /*1f80*/  UIADD3 UR30, UP1, UPT, UR12, 0x2, URZ ;  /* 0x000000020c1e7890 */ /* 0x000fe2000ff3e0ff */
[----:B------:R-:W-:Y:S01]  /*1f90*/  UMOV UR5, URZ ;  /* 0x000000ff00057c82 */ /* 0x000fe20008000000 */
[----:B------:R-:W-:Y:S01]  /*1fa0*/  UMOV UR6, URZ ;  /* 0x000000ff00067c82 */ /* 0x000fe20008000000 */
[----:B------:R-:W-:-:S02]  /*1fb0*/  UIADD3.X UR17, UPT, UPT, UR5, -0x7fffbfe0, URZ, UP0, !UPT ;  /* 0x8000402005117890 */ /* 0x000fc400087fe4ff */
[----:B------:R-:W-:Y:S01]  /*1fc0*/  UIADD3.X UR31, UPT, UPT, UR6, -0x7fffbfe0, URZ, UP1, !UPT ;  /* 0x80004020061f7890 */ /* 0x000fe20008ffe4ff */
[----:B------:R-:W-:Y:S01]  /*1fd0*/  UMOV UR32, 0x0 ;  /* 0x0000000000207882 */ /* 0x000fe20000000000 */
[----:B------:R-:W-:Y:S01]  /*1fe0*/  UMOV UR33, 0x8200010 ;  /* 0x0820001000217882 */ /* 0x000fe20000000000 */
[----:B------:R-:W-:Y:S01]  /*1ff0*/  UMOV UR11, 0x80004020 ;  /* 0x80004020000b7882 */ /* 0x000fe20000000000 */
[----:B------:R-:W-:Y:S01]  /*2000*/  UMOV UR13, 0x80004020 ;  /* 0x80004020000d7882 */ /* 0x000fe20000000000 */
[----:B------:R-:W-:Y:S01]  /*2010*/  UMOV UR6, 0x0 ;  /* 0x0000000000067882 */ /* 0x000fe20000000000 */
[----:B------:R-:W-:Y:S01]  /*2020*/  UMOV UR7, 0x8200010 ;  /* 0x0820001000077882 */ /* 0x000fe20000000000 */
[----:B------:R3:W-:Y:S02]  /*2030*/  UTCHMMA gdesc[UR10], gdesc[UR12], tmem[UR23], tmem[UR32], idesc[UR33], UPT ;  /* 0x00ff200c0a0075ea */ /* 0x0007e4000b800017 */
[----:B------:R3:W-:Y:S01]  /*2040*/  UTCHMMA gdesc[UR16], gdesc[UR30], tmem[UR23], tmem[UR6], idesc[UR7], UPT ;  /* 0x00ff061e100075ea */ /* 0x0007e2000b800017 */
[----:B------:R-:W-:-:S02]  /*2050*/  NOP ;  /* 0x0000000000007918 */ /* 0x000fc40000000000 */
.L_x_60:
[----:B------:R-:W-:Y:S01]  /*2060*/  ELECT P0, URZ, PT ;  /* 0x0000000000ff782f */ /* 0x000fe20003800000 */
[----:B---3--:R-:W-:-:S03]  /*2070*/  UIADD3 UR6, UPT, UPT, UR28, 0x8010, URZ ;  /* 0x000080101c067890 */ /* 0x008fc6000fffe0ff */
[----:B------:R-:W-:Y:S01]  /*2080*/  ISETP.LT.U32.AND P0, PT, R68, 0x20, P0 ;  /* 0x000000204400780c */ /* 0x000fe20000701070 */
[----:B------:R-:W-:-:S12]  /*2090*/  UMOV UR7, URZ ;  /* 0x000000ff00077c82 */ /* 0x000fd80008000000 */
[----:B------:R-:W-:Y:S01]  /*20a0*/  VOTEU.ANY UP0, P0 ;  /* 0x0000000000ff7886 */ /* 0x000fe20000000100 */
[----:B------:R-:W-:-:S04]  /*20b0*/  VOTEU.ANY UP1, P0 ;  /* 0x0000000000ff7886 */ /* 0x000fc80000020100 */
[----:B------:R-:W-:Y:S02]  /*20c0*/  @UP0 UMOV UR6, UR6 ;  /* 0x0000000600060c82 */ /* 0x000fe40008000000 */
[----:B------:R3:W-:Y:S01]  /*20d0*/  @UP1 UTCBAR [UR6], URZ ;  /* 0x000000ff060013e9 */ /* 0x0007e200080000ff */
[----:B------:R-:W-:Y:S06]  /*20e0*/  BAR.SYNC.DEFER_BLOCKING 0x0 ;  /* 0x0000000000007b1d */ /* 0x000fec0000010000 */
[----:B------:R-:W5:Y:S02]  /*20f0*/  SYNCS.PHASECHK.TRANS64.TRYWAIT P0, [UR28+0x8010], R2 ;  /* 0x00801002ff0075a7 */ /* 0x000f64000800111c */
[----:B---3-5:R-:W-:Y:S05]  /*2100*/  @!P0 BRA `(.L_x_61) ;  /* 0x0000000800488947 */ /* 0x028fea0003800000 */
.L_x_73:
[----:B------:R-:W-:Y:S02]  /*2110*/  UIADD3 UR9, UPT, UPT, UR9, 0x1, URZ ;  /* 0x0000000109097890 */ /* 0x000fe4000fffe0ff */
[----:B------:R-:W-:Y:S02]  /*2120*/  UIADD3 UR14, UPT, UPT, UR14, 0x20, URZ ;  /* 0x000000200e0e7890 */ /* 0x000fe4000fffe0ff */
[----:B------:R-:W-:-:S04]  /*2130*/  UISETP.NE.U32.AND UP0, UPT, UR9, 0x2, UPT ;  /* 0x000000020900788c */ /* 0x000fc8000bf05070 */
[----:B------:R-:W-:Y:S02]  /*2140*/  USEL UR5, URZ, 0x1, UP0 ;  /* 0x00000001ff057887 */ /* 0x000fe40008000000 */
[----:B------:R-:W-:Y:S02]  /*2150*/  USEL UR9, UR9, URZ, UP0 ;  /* 0x000000ff09097287 */ /* 0x000fe40008000000 */
[----:B--2---:R-:W-:Y:S02]  /*2160*/  UISETP.GE.AND UP0, UPT, UR14, UR29, UPT ;  /* 0x0000001d0e00728c */ /* 0x004fe4000bf06270 */
[----:B------:R-:W-:-:S07]  /*2170*/  ULOP3.LUT UR4, UR4, UR5, URZ, 0x3c, !UPT ;  /* 0x0000000504047292 */ /* 0x000fce000f8e3cff */
[----:B------:R-:W-:Y:S05]  /*2180*/  BRA.U !UP0, `(.L_x_62) ;  /* 0xfffffff908f07547 */ /* 0x000fea000b83ffff */
.L_x_55:
[----:B-----5:R-:W-:Y:S06]  /*2190*/  BAR.SYNC.DEFER_BLOCKING 0x0 ;  /* 0x0000000000007b1d */ /* 0x020fec0000010000 */
[----:B------:R-:W-:Y:S04]  /*21a0*/  BSSY.RECONVERGENT B5, `(.L_x_63) ;  /* 0x0000004000057945 */ /* 0x000fe80003800200 */
[----:B------:R-:W-:Y:S05]  /*21b0*/  @P3 BRA `(.L_x_64) ;  /* 0x0000000000083947 */ /* 0x000fea0003800000 */
[----:B------:R-:W2:Y:S02]  /*21c0*/  SYNCS.CCTL.IV [UR8+0x8000] ;  /* 0x00800000ff0079b1 */ /* 0x000ea40008000008 */
[----:B--2---:R-:W2:Y:S02]  /*21d0*/  SYNCS.CCTL.IV [UR8+0x8010] ;  /* 0x00801000ff0079b1 */ /* 0x004ea40008000008 */
.L_x_64:
[----:B------:R-:W-:Y:S05]  /*21e0*/  BSYNC.RECONVERGENT B5 ;  /* 0x0000000000057941 */ /* 0x000fea0003800200 */
.L_x_63:
[----:B--2---:R-:W-:Y:S06]  /*21f0*/  BAR.SYNC.DEFER_BLOCKING 0x0 ;  /* 0x0000000000007b1d */ /* 0x004fec0000010000 */
[----:B------:R-:W-:Y:S04]  /*2200*/  BSSY.RECONVERGENT B5, `(.L_x_65) ;  /* 0x0000004000057945 */ /* 0x000fe80003800200 */
[----:B------:R-:W-:Y:S05]  /*2210*/  @P3 BRA `(.L_x_66) ;  /* 0x0000000000083947 */ /* 0x000fea0003800000 */
[----:B------:R-:W2:Y:S02]  /*2220*/  SYNCS.CCTL.IV [UR8+0x8008] ;  /* 0x00800800ff0079b1 */ /* 0x000ea40008000008 */
[----:B--2---:R-:W2:Y:S02]  /*2230*/  SYNCS.CCTL.IV [UR8+0x8018] ;  /* 0x00801800ff0079b1 */ /* 0x004ea40008000008 */
.L_x_66:
[----:B------:R-:W-:Y:S05]  /*2240*/  BSYNC.RECONVERGENT B5 ;  /* 0x0000000000057941 */ /* 0x000fea0003800200 */
.L_x_65:
[----:B------:R-:W-:Y:S01]  /*2250*/  USHF.L.U32 UR4, UR22, 0x15, URZ ;  /* 0x0000001516047899 */ /* 0x000fe200080006ff */
[C---:B------:R-:W-:Y:S01]  /*2260*/  IMAD.SHL.U32 R2, R0.reuse, 0x80, RZ ;  /* 0x0000008000027824 */ /* 0x040fe200078e00ff */
[----:B------:R-:W-:Y:S01]  /*2270*/  USHF.L.U32 UR5, UR22, 0x4, URZ ;  /* 0x0000000416057899 */ /* 0x000fe200080006ff */
[----:B------:R-:W-:Y:S01]  /*2280*/  IMAD.SHL.U32 R3, R0, 0x10, RZ ;  /* 0x0000001000037824 */ /* 0x000fe200078e00ff */
[----:B------:R-:W-:Y:S02]  /*2290*/  ULOP3.LUT UR4, UR4, 0x600000, URZ, 0xc0, !UPT ;  /* 0x0060000004047892 */ /* 0x000fe4000f8ec0ff */
[----:B------:R-:W-:Y:S01]  /*22a0*/  ULOP3.LUT UR5, UR5, 0x40, URZ, 0xc0, !UPT ;  /* 0x0000004005057892 */ /* 0x000fe2000f8ec0ff */
[----:B------:R-:W-:Y:S02]  /*22b0*/  LOP3.LUT R2, R2, 0x7f80, RZ, 0xc0, !PT ;  /* 0x00007f8002027812 */ /* 0x000fe400078ec0ff */
[----:B------:R-:W-:Y:S01]  /*22c0*/  ELECT P0, URZ, PT ;  /* 0x0000000000ff782f */ /* 0x000fe20003800000 */
[----:B------:R-:W-:Y:S01]  /*22d0*/  UIADD3 UR4, UPT, UPT, UR5, UR4, UR23 ;  /* 0x0000000405047290 */ /* 0x000fe2000fffe017 */
[----:B------:R-:W-:Y:S01]  /*22e0*/  LOP3.LUT R2, R2, 0x70, R3, 0xf8, !PT ;  /* 0x0000007002027812 */ /* 0x000fe200078ef803 */
[----:B------:R-:W-:Y:S01]  /*22f0*/  ULOP3.LUT UR22, UR22, 0x1, URZ, 0xc0, !UPT ;  /* 0x0000000116167892 */ /* 0x000fe2000f8ec0ff */
[----:B------:R-:W-:Y:S01]  /*2300*/  ISETP.LT.U32.AND P0, PT, R68, 0x40, P0 ;  /* 0x000000404400780c */ /* 0x000fe20000701070 */
[----:B------:R-:W-:Y:S01]  /*2310*/  UMOV UR6, UR15 ;  /* 0x0000000f00067c82 */ /* 0x000fe20008000000 */
[C---:B------:R-:W-:Y:S01]  /*2320*/  LOP3.LUT R0, R2.reuse, 0x10, RZ, 0x3c, !PT ;  /* 0x0000001002007812 */ /* 0x040fe200078e3cff */
[----:B------:R-:W-:Y:S01]  /*2330*/  ULEA UR5, UR22, UR19, 0x6 ;  /* 0x0000001316057291 */ /* 0x000fe2000f8e30ff */
[----:B------:R-:W-:-:S02]  /*2340*/  LOP3.LUT R3, R2, 0x20, RZ, 0x3c, !PT ;  /* 0x0000002002037812 */ /* 0x000fc400078e3cff */
[----:B----4-:R-:W3:Y:S01]  /*2350*/  LDTM.x64 R4, tmem[UR4] ;  /* 0x00000004000479ee */ /* 0x010ee20008340000 */
[----:B------:R-:W-:Y:S01]  /*2360*/  NOP ;  /* 0x0000000000007918 */ /* 0x000fe20000000000 */
[----:B------:R-:W-:-:S05]  /*2370*/  ULEA UR4, UR22, UR8, 0xe ;  /* 0x0000000816047291 */ /* 0x000fca000f8e70ff */
[----:B---3--:R-:W-:Y:S01]  /*2380*/  VOTEU.ANY UP1, P0 ;  /* 0x0000000000ff7886 */ /* 0x008fe20000020100 */
[----:B------:R-:W-:Y:S01]  /*2390*/  VOTEU.ANY UP0, P0 ;  /* 0x0000000000ff7886 */ /* 0x000fe20000000100 */
[----:B------:R-:W-:Y:S02]  /*23a0*/  F2FP.F16.F32.PACK_AB R4, R5, R4 ;  /* 0x000000040504723e */ /* 0x000fe400000000ff */
[----:B------:R-:W-:Y:S02]  /*23b0*/  F2FP.F16.F32.PACK_AB R5, R7, R6 ;  /* 0x000000060705723e */ /* 0x000fe400000000ff */
[----:B------:R-:W-:Y:S02]  /*23c0*/  F2FP.F16.F32.PACK_AB R12, R13, R12 ;  /* 0x0000000c0d0c723e */ /* 0x000fe400000000ff */
[----:B------:R-:W-:Y:S02]  /*23d0*/  F2FP.F16.F32.PACK_AB R6, R9, R8 ;  /* 0x000000080906723e */ /* 0x000fe400000000ff */
[----:B------:R-:W-:-:S02]  /*23e0*/  F2FP.F16.F32.PACK_AB R7, R11, R10 ;  /* 0x0000000a0b07723e */ /* 0x000fc400000000ff */
[----:B------:R-:W-:Y:S02]  /*23f0*/  F2FP.F16.F32.PACK_AB R13, R15, R14 ;  /* 0x0000000e0f0d723e */ /* 0x000fe400000000ff */
[----:B------:R-:W-:Y:S01]  /*2400*/  F2FP.F16.F32.PACK_AB R20, R21, R20 ;  /* 0x000000141514723e */ /* 0x000fe200000000ff */
[----:B--2---:R2:W-:Y:S01]  /*2410*/  STS.128 [R2+UR8], R4 ;  /* 0x0000000402007988 */ /* 0x0045e20008000c08 */
[----:B------:R-:W-:Y:S02]  /*2420*/  F2FP.F16.F32.PACK_AB R14, R17, R16 ;  /* 0x00000010110e723e */ /* 0x000fe400000000ff */
[----:B------:R-:W-:Y:S02]  /*2430*/  F2FP.F16.F32.PACK_AB R15, R19, R18 ;  /* 0x00000012130f723e */ /* 0x000fe400000000ff */
[----:B------:R-:W-:Y:S02]  /*2440*/  F2FP.F16.F32.PACK_AB R21, R23, R22 ;  /* 0x000000161715723e */ /* 0x000fe400000000ff */
[----:B------:R-:W-:Y:S01]  /*2450*/  F2FP.F16.F32.PACK_AB R28, R29, R28 ;  /* 0x0000001c1d1c723e */ /* 0x000fe200000000ff */
[----:B------:R2:W-:Y:S01]  /*2460*/  STS.128 [R0+UR8], R12 ;  /* 0x0000000c00007988 */ /* 0x0005e20008000c08 */
[----:B------:R-:W-:-:S02]  /*2470*/  F2FP.F16.F32.PACK_AB R22, R25, R24 ;  /* 0x000000181916723e */ /* 0x000fc400000000ff */
[----:B------:R-:W-:Y:S02]  /*2480*/  F2FP.F16.F32.PACK_AB R23, R27, R26 ;  /* 0x0000001a1b17723e */ /* 0x000fe400000000ff */
[----:B------:R-:W-:Y:S02]  /*2490*/  F2FP.F16.F32.PACK_AB R29, R31, R30 ;  /* 0x0000001e1f1d723e */ /* 0x000fe400000000ff */
[----:B------:R-:W-:Y:S01]  /*24a0*/  F2FP.F16.F32.PACK_AB R36, R37, R36 ;  /* 0x000000242524723e */ /* 0x000fe200000000ff */
[----:B------:R2:W-:Y:S01]  /*24b0*/  STS.128 [R3+UR8], R20 ;  /* 0x0000001403007988 */ /* 0x0005e20008000c08 */
[----:B------:R-:W-:Y:S02]  /*24c0*/  F2FP.F16.F32.PACK_AB R30, R33, R32 ;  /* 0x00000020211e723e */ /* 0x000fe400000000ff */
[----:B------:R-:W-:Y:S02]  /*24d0*/  F2FP.F16.F32.PACK_AB R31, R35, R34 ;  /* 0x00000022231f723e */ /* 0x000fe400000000ff */
[----:B------:R-:W-:-:S02]  /*24e0*/  F2FP.F16.F32.PACK_AB R37, R39, R38 ;  /* 0x000000262725723e */ /* 0x000fc400000000ff */
[----:B------:R-:W-:Y:S02]  /*24f0*/  F2FP.F16.F32.PACK_AB R44, R45, R44 ;  /* 0x0000002c2d2c723e */ /* 0x000fe400000000ff */
[----:B------:R-:W-:Y:S02]  /*2500*/  LOP3.LUT R8, R2, 0x30, RZ, 0x3c, !PT ;  /* 0x0000003002087812 */ /* 0x000fe400078e3cff */
[----:B------:R-:W-:Y:S02]  /*2510*/  F2FP.F16.F32.PACK_AB R38, R41, R40 ;  /* 0x000000282926723e */ /* 0x000fe400000000ff */
[----:B------:R-:W-:Y:S01]  /*2520*/  F2FP.F16.F32.PACK_AB R39, R43, R42 ;  /* 0x0000002a2b27723e */ /* 0x000fe200000000ff */
[----:B------:R2:W-:Y:S01]  /*2530*/  STS.128 [R8+UR8], R28 ;  /* 0x0000001c08007988 */ /* 0x0005e20008000c08 */
[----:B------:R-:W-:Y:S02]  /*2540*/  F2FP.F16.F32.PACK_AB R45, R47, R46 ;  /* 0x0000002e2f2d723e */ /* 0x000fe400000000ff */
[----:B------:R-:W-:-:S02]  /*2550*/  F2FP.F16.F32.PACK_AB R52, R53, R52 ;  /* 0x000000343534723e */ /* 0x000fc400000000ff */
[C---:B------:R-:W-:Y:S02]  /*2560*/  LOP3.LUT R9, R2.reuse, 0x40, RZ, 0x3c, !PT ;  /* 0x0000004002097812 */ /* 0x040fe400078e3cff */
[----:B------:R-:W-:Y:S02]  /*2570*/  F2FP.F16.F32.PACK_AB R46, R49, R48 ;  /* 0x00000030312e723e */ /* 0x000fe400000000ff */
[----:B------:R-:W-:Y:S01]  /*2580*/  F2FP.F16.F32.PACK_AB R47, R51, R50 ;  /* 0x00000032332f723e */ /* 0x000fe200000000ff */
[----:B------:R2:W-:Y:S01]  /*2590*/  STS.128 [R9+UR8], R36 ;  /* 0x0000002409007988 */ /* 0x0005e20008000c08 */
[----:B------:R-:W-:Y:S02]  /*25a0*/  F2FP.F16.F32.PACK_AB R53, R55, R54 ;  /* 0x000000363735723e */ /* 0x000fe400000000ff */
[----:B------:R-:W-:Y:S02]  /*25b0*/  F2FP.F16.F32.PACK_AB R60, R61, R60 ;  /* 0x0000003c3d3c723e */ /* 0x000fe400000000ff */
[----:B------:R-:W-:-:S02]  /*25c0*/  LOP3.LUT R10, R2, 0x50, RZ, 0x3c, !PT ;  /* 0x00000050020a7812 */ /* 0x000fc400078e3cff */
[----:B------:R-:W-:Y:S02]  /*25d0*/  F2FP.F16.F32.PACK_AB R54, R57, R56 ;  /* 0x000000383936723e */ /* 0x000fe400000000ff */
[----:B------:R-:W-:Y:S01]  /*25e0*/  F2FP.F16.F32.PACK_AB R55, R59, R58 ;  /* 0x0000003a3b37723e */ /* 0x000fe200000000ff */
[----:B------:R2:W-:Y:S01]  /*25f0*/  STS.128 [R10+UR8], R44 ;  /* 0x0000002c0a007988 */ /* 0x0005e20008000c08 */
[----:B------:R-:W-:Y:S02]  /*2600*/  F2FP.F16.F32.PACK_AB R61, R63, R62 ;  /* 0x0000003e3f3d723e */ /* 0x000fe400000000ff */
[C---:B------:R-:W-:Y:S02]  /*2610*/  LOP3.LUT R11, R2.reuse, 0x60, RZ, 0x3c, !PT ;  /* 0x00000060020b7812 */ /* 0x040fe400078e3cff */
[----:B------:R-:W-:Y:S02]  /*2620*/  F2FP.F16.F32.PACK_AB R62, R65, R64 ;  /* 0x00000040413e723e */ /* 0x000fe400000000ff */
[----:B------:R-:W-:Y:S01]  /*2630*/  F2FP.F16.F32.PACK_AB R63, R67, R66 ;  /* 0x00000042433f723e */ /* 0x000fe200000000ff */
[----:B------:R2:W-:Y:S01]  /*2640*/  STS.128 [R11+UR8], R52 ;  /* 0x000000340b007988 */ /* 0x0005e20008000c08 */
[----:B------:R-:W-:-:S05]  /*2650*/  LOP3.LUT R16, R2, 0x70, RZ, 0x3c, !PT ;  /* 0x0000007002107812 */ /* 0x000fca00078e3cff */
[----:B------:R2:W-:Y:S01]  /*2660*/  STS.128 [R16+UR8], R60 ;  /* 0x0000003c10007988 */ /* 0x0005e20008000c08 */
[----:B------:R3:W-:Y:S06]  /*2670*/  MEMBAR.ALL.CTA ;  /* 0x0000000000007992 */ /* 0x0007ec0000008000 */
[----:B---3--:R-:W3:Y:S02]  /*2680*/  FENCE.VIEW.ASYNC.S ;  /* 0x00000000000073c6 */ /* 0x008ee40000000000 */
[----:B---3--:R-:W-:Y:S06]  /*2690*/  BAR.SYNC.DEFER_BLOCKING 0x0 ;  /* 0x0000000000007b1d */ /* 0x008fec0000010000 */
[----:B------:R2:W-:Y:S01]  /*26a0*/  @UP1 UTMASTG.2D [UR4], [UR20] ;  /* 0x00000004140013b5 */ /* 0x0005e20008008000 */
[----:B------:R0:W-:Y:S01]  /*26b0*/  UTMACMDFLUSH ;  /* 0x00000000000079b7 */ /* 0x0001e20000000000 */
[----:B------:R-:W-:-:S04]  /*26c0*/  DEPBAR.LE SB0, 0x0 ;  /* 0x000080000000791a */ /* 0x000fc80000000000 */
[----:B------:R-:W-:Y:S08]  /*26d0*/  BAR.SYNC.DEFER_BLOCKING 0x0 ;  /* 0x0000000000007b1d */ /* 0x000ff00000010000 */
[----:B------:R-:W-:Y:S06]  /*26e0*/  BAR.SYNC.DEFER_BLOCKING 0x0 ;  /* 0x0000000000007b1d */ /* 0x000fec0000010000 */
[----:B--2---:R-:W-:Y:S05]  /*26f0*/  @P2 BRA `(.L_x_67) ;  /* 0x0000000000a02947 */ /* 0x004fea0003800000 */
[----:B------:R-:W2:Y:S01]  /*2700*/  S2UR UR5, SR_CgaCtaId ;  /* 0x00000000000579c3 */ /* 0x000ea20000008800 */
[----:B------:R-:W-:Y:S01]  /*2710*/  NOP ;  /* 0x0000000000007918 */ /* 0x000fe20000000000 */
[----:B------:R-:W-:Y:S01]  /*2720*/  UMOV UR4, 0x50 ;  /* 0x0000005000047882 */ /* 0x000fe20000000000 */
[----:B------:R-:W-:Y:S02]  /*2730*/  IMAD.U32 R0, RZ, RZ, UR23 ;  /* 0x00000017ff007e24 */ /* 0x000fe4000f8e00ff */
[----:B------:R-:W-:Y:S02]  /*2740*/  IMAD.MOV.U32 R3, RZ, RZ, 0xf ;  /* 0x0000000fff037424 */ /* 0x000fe400078e00ff */
[----:B------:R-:W-:Y:S01]  /*2750*/  IMAD.MOV.U32 R7, RZ, RZ, 0x1 ;  /* 0x00000001ff077424 */ /* 0x000fe200078e00ff */
[----:B------:R-:W-:-:S04]  /*2760*/  LOP3.LUT R0, R0, 0xffff, RZ, 0xc0, !PT ;  /* 0x0000ffff00007812 */ /* 0x000fc800078ec0ff */
[----:B------:R-:W-:-:S05]  /*2770*/  SHF.R.U32.HI R0, RZ, 0x5, R0 ;  /* 0x00000005ff007819 */ /* 0x000fca0000011600 */
[----:B------:R-:W-:Y:S01]  /*2780*/  VIADD R2, R0, 0x10 ;  /* 0x0000001000027836 */ /* 0x000fe20000000000 */
[----:B------:R-:W-:Y:S01]  /*2790*/  SHF.L.U32 R0, R3, R0, RZ ;  /* 0x0000000003007219 */ /* 0x000fe200000006ff */
[----:B--2---:R-:W-:-:S03]  /*27a0*/  ULEA UR6, UR5, UR4, 0x18 ;  /* 0x0000000405067291 */ /* 0x004fc6000f8ec0ff */
[----:B------:R-:W-:-:S04]  /*27b0*/  SHF.L.U32 R3, R7, R2, RZ ;  /* 0x0000000207037219 */ /* 0x000fc800000006ff */
[----:B------:R-:W-:Y:S02]  /*27c0*/  LOP3.LUT R0, R3, R0, RZ, 0xfc, !PT ;  /* 0x0000000003007212 */ /* 0x000fe400078efcff */
[----:B------:R-:W2:Y:S02]  /*27d0*/  LDS R5, [UR6] ;  /* 0x00000006ff057984 */ /* 0x000ea40008000800 */
[C---:B------:R-:W-:Y:S02]  /*27e0*/  LOP3.LUT R2, R0.reuse, 0xffff, RZ, 0xc0, !PT ;  /* 0x0000ffff00027812 */ /* 0x040fe400078ec0ff */
[----:B--2---:R-:W-:-:S04]  /*27f0*/  LOP3.LUT R3, R0, 0xffff, R5, 0x80, !PT ;  /* 0x0000ffff00037812 */ /* 0x004fc800078e8005 */
[----:B------:R-:W-:-:S13]  /*2800*/  ISETP.NE.AND P0, PT, R3, R2, PT ;  /* 0x000000020300720c */ /* 0x000fda0003f05270 */
[----:B------:R-:W-:Y:S05]  /*2810*/  @P0 BRA `(.L_x_68) ;  /* 0x0000000000500947 */ /* 0x000fea0003800000 */
[----:B------:R-:W-:Y:S02]  /*2820*/  SHF.R.U32.HI R5, RZ, 0x10, R5 ;  /* 0x00000010ff057819 */ /* 0x000fe40000011605 */
[----:B------:R-:W-:-:S04]  /*2830*/  SHF.R.U32.HI R2, RZ, 0x10, R0 ;  /* 0x00000010ff027819 */ /* 0x000fc80000011600 */
[----:B------:R-:W-:-:S04]  /*2840*/  LOP3.LUT R5, R5, R2, RZ, 0xc0, !PT ;  /* 0x0000000205057212 */ /* 0x000fc800078ec0ff */
[----:B------:R-:W-:-:S13]  /*2850*/  ISETP.NE.AND P0, PT, R5, R2, PT ;  /* 0x000000020500720c */ /* 0x000fda0003f05270 */
[----:B------:R-:W-:Y:S05]  /*2860*/  @P0 BRA `(.L_x_69) ;  /* 0x0000000000300947 */ /* 0x000fea0003800000 */
[----:B------:R-:W-:Y:S01]  /*2870*/  R2UR UR4, R0 ;  /* 0x00000000000472ca */ /* 0x000fe200000e0000 */
[----:B------:R-:W-:Y:S01]  /*2880*/  VOTEU.ANY UR5, UPT, PT ;  /* 0x0000000000057886 */ /* 0x000fe200038e0100 */
[----:B------:R-:W2:Y:S01]  /*2890*/  S2R R0, SR_LANEID ;  /* 0x0000000000007919 */ /* 0x000ea20000000000 */
[----:B------:R-:W-:-:S10]  /*28a0*/  UFLO.U32 UR5, UR5 ;  /* 0x00000005000572bd */ /* 0x000fd400080e0000 */
[----:B------:R-:W-:-:S06]  /*28b0*/  ULOP3.LUT UR4, URZ, UR4, URZ, 0x33, !UPT ;  /* 0x00000004ff047292 */ /* 0x000fcc000f8e33ff */
[----:B------:R-:W-:-:S04]  /*28c0*/  IMAD.U32 R2, RZ, RZ, UR4 ;  /* 0x00000004ff027e24 */ /* 0x000fc8000f8e00ff */
[----:B------:R-:W3:Y:S02]  /*28d0*/  REDUX UR7, R2 ;  /* 0x00000000020773c4 */ /* 0x000ee40000000000 */
[----:B------:R4:W-:Y:S01]  /*28e0*/  UTCATOMSWS.AND URZ, UR4 ;  /* 0x0000000400ff79e3 */ /* 0x0009e20008000000 */
[----:B--2---:R-:W-:Y:S01]  /*28f0*/  ISETP.EQ.U32.AND P0, PT, R0, UR5, PT ;  /* 0x0000000500007c0c */ /* 0x004fe2000bf02070 */
[----:B---3--:R-:W-:-:S12]  /*2900*/  IMAD.U32 R0, RZ, RZ, UR7 ;  /* 0x00000007ff007e24 */ /* 0x008fd8000f8e00ff */
[----:B------:R4:W-:Y:S01]  /*2910*/  @P0 ATOMS.AND RZ, [UR6], R0 ;  /* 0x00000000ffff098c */ /* 0x0009e2000a800006 */
[----:B------:R-:W-:Y:S05]  /*2920*/  BRA `(.L_x_67) ;  /* 0x0000000000147947 */ /* 0x000fea0003800000 */
.L_x_69:
[----:B------:R-:W-:-:S07]  /*2930*/  MOV R2, 0x2950 ;  /* 0x0000295000027802 */ /* 0x000fce0000000f00 */
[----:B-1----:R-:W-:Y:S05]  /*2940*/  CALL.REL.NOINC `($__internal_0_$__cuda_sm10x_tcgen05_guardrail_trap_col_being_dealloced_not_returned_by_alloc) ;  /* 0x0000000000447944 */ /* 0x002fea0003c00000 */
[----:B------:R-:W-:Y:S05]  /*2950*/  BRA `(.L_x_67) ;  /* 0x0000000000087947 */ /* 0x000fea0003800000 */
.L_x_68:
[----:B------:R-:W-:-:S07]  /*2960*/  MOV R2, 0x2980 ;  /* 0x0000298000027802 */ /* 0x000fce0000000f00 */
[----:B-1----:R-:W-:Y:S05]  /*2970*/  CALL.REL.NOINC `($__internal_2_$__cuda_sm10x_tcgen05_guardrail_trap_unallocated_columns_being_dealloced) ;  /* 0x0000000000507944 */ /* 0x002fea0003c00000 */
.L_x_67:
[----:B------:R-:W-:Y:S01]  /*2980*/  NOP ;  /* 0x0000000000007918 */ /* 0x000fe20000000000 */
[----:B----4-:R-:W-:Y:S05]  /*2990*/  EXIT ;  /* 0x000000000000794d */ /* 0x010fea0003800000 */
.L_x_56:
[----:B------:R-:W2:Y:S02]  /*29a0*/  SYNCS.PHASECHK.TRANS64.TRYWAIT P0, [UR8+0x8000], RZ ;  /* 0x008000ffff0075a7 */ /* 0x000ea40008001108 */
[----:B--2---:R-:W-:Y:S05]  /*29b0*/  @!P0 BRA `(.L_x_56) ;  /* 0xfffffffc00f88947 */ /* 0x004fea000383ffff */
[----:B------:R-:W-:Y:S05]  /*29c0*/  BRA `(.L_x_70) ;  /* 0xfffffff0004c7947 */ /* 0x000fea000383ffff */
.L_x_58:
[----:B------:R-:W2:Y:S02]  /*29d0*/  SYNCS.PHASECHK.TRANS64.TRYWAIT P1, [UR8+0x8010], RZ ;  /* 0x008010ffff0075a7 */ /* 0x000ea40008021108 */
[----:B--2---:R-:W-:Y:S05]  /*29e0*/  @!P1 BRA `(.L_x_58) ;  /* 0xfffffffc00f89947 */ /* 0x004fea000383ffff */
[----:B------:R-:W-:Y:S05]  /*29f0*/  BRA `(.L_x_71) ;  /* 0xfffffff000c07947 */ /* 0x000fea000383ffff */
.L_x_59:
[----:B------:R-:W3:Y:S02]  /*2a00*/  SYNCS.PHASECHK.TRANS64.TRYWAIT P0, [UR28+0x8000], R2 ;  /* 0x00800002ff0075a7 */ /* 0x000ee4000800111c */
[----:B---3--:R-:W-:Y:S05]  /*2a10*/  @!P0 BRA `(.L_x_59) ;  /* 0xfffffffc00f88947 */ /* 0x008fea000383ffff */
[----:B------:R-:W-:Y:S05]  /*2a20*/  BRA `(.L_x_72) ;  /* 0xfffffff4003c7947 */ /* 0x000fea000383ffff */
.L_x_61:
[----:B------:R-:W3:Y:S02]  /*2a30*/  SYNCS.PHASECHK.TRANS64.TRYWAIT P0, [UR28+0x8010], R2 ;  /* 0x00801002ff0075a7 */ /* 0x000ee4000800111c */
[----:B---3--:R-:W-:Y:S05]  /*2a40*/  @!P0 BRA `(.L_x_61) ;  /* 0xfffffffc00f88947 */ /* 0x008fea000383ffff */
[----:B------:R-:W-:Y:S05]  /*2a50*/  BRA `(.L_x_73) ;  /* 0xfffffff400ac7947 */ /* 0x000fea000383ffff */
        .weak           $__internal_0_$__cuda_sm10x_tcgen05_guardrail_trap_col_being_dealloced_not_returned_by_alloc
        .type           $__internal_0_$__cuda_sm10x_tcgen05_guardrail_trap_col_being_dealloced_not_returned_by_alloc,@function
        .size           $__internal_0_$__cuda_sm10x_tcgen05_guardrail_trap_col_being_dealloced_not_returned_by_alloc,($__internal_1_$__cuda_sm10x_tcgen05_guardrail_trap_phase_invalid_during_alloc - $__internal_0_$__cuda_sm10x_tcgen05_guardrail_trap_col_being_dealloced_not_returned_by_alloc)
$__internal_0_$__cuda_sm10x_tcgen05_guardrail_trap_col_being_dealloced_not_returned_by_alloc:
[----:B------:R-:W-:Y:S05]  /*2a60*/  BPT.TRAP 0x1 ;  /* 0x000000040000795c */ /* 0x000fea0000300000 */
[----:B------:R-:W-:-:S04]  /*2a70*/  IMAD.MOV.U32 R3, RZ, RZ, 0x0 ;  /* 0x00000000ff037424 */ /* 0x000fc800078e00ff */
[----:B------:R-:W-:Y:S05]  /*2a80*/  RET.REL.NODEC R2 `(gluon_tcgen05) ;  /* 0xffffffd4025c7950 */ /* 0x000fea0003c3ffff */
        .weak           $__internal_1_$__cuda_sm10x_tcgen05_guardrail_trap_phase_invalid_during_alloc
        .type           $__internal_1_$__cuda_sm10x_tcgen05_guardrail_trap_phase_invalid_during_alloc,@function
        .size           $__internal_1_$__cuda_sm10x_tcgen05_guardrail_trap_phase_invalid_during_alloc,($__internal_2_$__cuda_sm10x_tcgen05_guardrail_trap_unallocated_columns_being_dealloced - $__internal_1_$__cuda_sm10x_tcgen05_guardrail_trap_phase_invalid_during_alloc)
$__internal_1_$__cuda_sm10x_tcgen05_guardrail_trap_phase_invalid_during_alloc:
[----:B------:R-:W-:Y:S05]  /*2a90*/  BPT.TRAP 0x1 ;  /* 0x000000040000795c */ /* 0x000fea0000300000 */
[----:B------:R-:W-:-:S04]  /*2aa0*/  IMAD.MOV.U32 R3, RZ, RZ, 0x0 ;  /* 0x00000000ff037424 */ /* 0x000fc800078e00ff */
[----:B------:R-:W-:Y:S05]  /*2ab0*/  RET.REL.NODEC R2 `(gluon_tcgen05) ;  /* 0xffffffd402507950 */ /* 0x000fea0003c3ffff */
        .weak           $__internal_2_$__cuda_sm10x_tcgen05_guardrail_trap_unallocated_columns_being_dealloced
        .type           $__internal_2_$__cuda_sm10x_tcgen05_guardrail_trap_unallocated_columns_being_dealloced,@function
        .size           $__internal_2_$__cuda_sm10x_tcgen05_guardrail_trap_unallocated_columns_being_dealloced,(.L_x_77 - $__internal_2_$__cuda_sm10x_tcgen05_guardrail_trap_unallocated_columns_being_dealloced)
$__internal_2_$__cuda_sm10x_tcgen05_guardrail_trap_unallocated_columns_being_dealloced:
[----:B------:R-:W-:Y:S05]  /*2ac0*/  BPT.TRAP 0x1 ;  /* 0x000000040000795c */ /* 0x000fea0000300000 */
[----:B------:R-:W-:-:S04]  /*2ad0*/  IMAD.MOV.U32 R3, RZ, RZ, 0x0 ;  /* 0x00000000ff037424 */ /* 0x000fc800078e00ff */
[----:B------:R-:W-:Y:S05]  /*2ae0*/  RET.REL.NODEC R2 `(gluon_tcgen05) ;  /* 0xffffffd402447950 */ /* 0x000fea0003c3ffff */
.L_x_74:
[----:B------:R-:W-:-:S00]  /*2af0*/  BRA `(.L_x_74) ;  /* 0xfffffffc00fc7947 */ /* 0x000fc0000383ffff */
[----:B------:R-:W-:-:S00]  /*2b00*/  NOP ;  /* 0x0000000000007918 */ /* 0x000fc00000000000 */
[----:B------:R-:W-:-:S00]  /*2b10*/  NOP ;  /* 0x0000000000007918 */ /* 0x000fc00000000000 */
[----:B------:R-:W-:-:S00]  /*2b20*/  NOP ;  /* 0x0000000000007918 */ /* 0x000fc00000000000 */
[----:B------:R-:W-:-:S00]  /*2b30*/  NOP ;  /* 0x0000000000007918 */ /* 0x000fc00000000000 */
[----:B------:R-:W-:-:S00]  /*2b40*/  NOP ;  /* 0x0000000000007918 */ /* 0x000fc00000000000 */
[----:B------:R-:W-:-:S00]  /*2b50*/  NOP ;  /* 0x0000000000007918 */ /* 0x000fc00000000000 */
[----:B------:R-:W-:-:S00]  /*2b60*/  NOP ;  /* 0x0000000000007918 */ /* 0x000fc00000000000 */
[----:B------:R-:W-:-:S00]  /*2b70*/  NOP ;  /* 0x0000000000007918 */ /* 0x000fc00000000000 */
.L_x_77:


//--------------------- .nv.shared.gluon_tcgen05  --------------------------
	.section	.nv.shared.gluon_tcgen05,"aw",@nobits
	.sectionflags	@""
	.align	16
	.zero		1024


//--------------------- .nv.shared.reserved.0     --------------------------
	.section	.nv.shared.reserved.0,"aw",@nobits
	.align	8
	.weak		__nv_reservedSMEM_offset_0_alias
	.size		__nv_reservedSMEM_offset_0_alias, 0, 64
	.other		__nv_reservedSMEM_offset_0_alias,@"STO_CUDA_RESERVED_SHARED STV_DEFAULT"
__nv_reservedSMEM_offset_0_alias:
	.zero		0
.nv.shared.reserved.0:
	.zero		64
	.weak		__nv_reservedSMEM_allocation_phase
	.type		__nv_reservedSMEM_allocation_phase,@object
	.size		__nv_reservedSMEM_allocation_phase,(.L_0 - __nv_reservedSMEM_allocation_phase)
__nv_reservedSMEM_allocation_phase:
	.zero		1
.L_0:
	.zero		7
	.weak		__nv_reservedSMEM_devtool_atexit_pc
	.type		__nv_reservedSMEM_devtool_atexit_pc,@object
	.size		__nv_reservedSMEM_devtool_atexit_pc,(__nv_reservedSMEM_allocation_mask - __nv_reservedSMEM_devtool_atexit_pc)
__nv_reservedSMEM_devtool_atexit_pc:
	.zero		8
	.weak		__nv_reservedSMEM_allocation_mask
	.type		__nv_reservedSMEM_allocation_mask,@object
	.size		__nv_reservedSMEM_allocation_mask,(.L_2 - __nv_reservedSMEM_allocation_mask)
__nv_reservedSMEM_allocation_mask:
	.zero		4
.L_2:


//--------------------- .nv.constant0.gluon_tcgen05 --------------------------
	.section	.nv.constant0.gluon_tcgen05,"a",@progbits
	.sectionflags	@""
	.align	4
.nv.constant0.gluon_tcgen05:
	.zero		976


//--------------------- SYMBOLS --------------------------

	.type		.nv.reservedSmem.offset0,@object
	.size		.nv.reservedSmem.offset0,0x4
	.type		.nv.reservedSmem.cap,@object
	.size		.nv.reservedSmem.cap,0x4
